// auto-generated by cutlass_sweep.conv — config: {"arch": "sm_100", "cluster_m": 2, "cluster_n": 1, "conv_kind": "fprop", "dtype": "fp16", "ndim": 3, "tile_k": 64, "tile_m": 128, "tile_n": 64}
#include "cutlass/cutlass.h"
#include "cute/tensor.hpp"
#include "cutlass/kernel_hardware_info.hpp"
#include "cutlass/conv/convolution.h"
#include "cutlass/conv/dispatch_policy.hpp"
#include "cutlass/conv/collective/collective_builder.hpp"
#include "cutlass/conv/kernel/conv_universal.hpp"
#include "cutlass/conv/device/conv_universal_adapter.hpp"
#include "cutlass/epilogue/collective/collective_builder.hpp"

using namespace cute;
using Elem = cutlass::half_t;
using Acc  = float;
using LayoutAB = cutlass::layout::TensorNDHWC;
using LayoutC  = cutlass::layout::TensorNDHWC;
constexpr auto ConvOp = cutlass::conv::Operator::kFprop;
using TileShape    = Shape<_128, _64, Shape<_64>>;
using ClusterShape = Shape<_2, _1, _1>;

using CollectiveEpilogue = typename cutlass::epilogue::collective::CollectiveBuilder<
    cutlass::arch::Sm100, cutlass::arch::OpClassTensorOp,
    TileShape, ClusterShape,
    cutlass::epilogue::collective::EpilogueTileAuto,
    Acc, Acc,
    Elem, LayoutC, 128 / cutlass::sizeof_bits<Elem>::value,
    Elem, LayoutC, 128 / cutlass::sizeof_bits<Elem>::value,
    cutlass::epilogue::collective::EpilogueScheduleAuto
  >::CollectiveOp;

using CollectiveMainloop = typename cutlass::conv::collective::CollectiveBuilder<
    cutlass::arch::Sm100, cutlass::arch::OpClassTensorOp, ConvOp,
    Elem, LayoutAB, 128 / cutlass::sizeof_bits<Elem>::value,
    Elem, LayoutAB, 128 / cutlass::sizeof_bits<Elem>::value,
    Acc,
    TileShape, ClusterShape,
    cutlass::conv::collective::StageCountAutoCarveout<
        static_cast<int>(sizeof(typename CollectiveEpilogue::SharedStorage))>,
    cutlass::conv::collective::KernelScheduleAuto
  >::CollectiveOp;

using ProblemShape = cutlass::conv::ConvProblemShape<
    ConvOp, CollectiveMainloop::DispatchPolicy::NumSpatialDimensions>;
using ConvKernel = cutlass::conv::kernel::ConvUniversal<
    ProblemShape, CollectiveMainloop, CollectiveEpilogue>;
using Conv = cutlass::conv::device::ConvUniversalAdapter<ConvKernel>;

auto* _anchor = &cutlass::device_kernel<ConvKernel>;


// ===== COMPILED SASS (sm_100a) =====

	.target	sm_100a

	.elftype	@"ET_EXEC"


//--------------------- .note.nv.tkinfo           --------------------------
	.section	.note.nv.tkinfo,"",@"SHT_NOTE"
	.sectionflags	@"SHF_NOTE_NV_TKINFO"
	.tkinfo
        /*0018*/ 	.word	0x00000002
        /*0030*/ 	.string	""
        /*0030*/ 	.string	"ptxas"
        /*0030*/ 	.string	"Cuda compilation tools, release 13.0, V13.0.88"
        /*0030*/ 	.string	"Build cuda_13.0.r13.0/compiler.36424714_0"
        /*0030*/ 	.string	"-arch sm_100a -m 64 "



//--------------------- .note.nv.cuinfo           --------------------------
	.section	.note.nv.cuinfo,"",@"SHT_NOTE"
	.sectionflags	@"SHF_NOTE_NV_CUINFO"
        /*0018*/ 	.short	0x0002
        /*001a*/ 	.short	0x0064
        /*001c*/ 	.short	0x0082
	.zero		2


//--------------------- .nv.info                  --------------------------
	.section	.nv.info,"",@"SHT_CUDA_INFO"
	.align	4


	//----- nvinfo : EIATTR_REGCOUNT
	.align		4
        /*0000*/ 	.byte	0x04, 0x2f
        /*0002*/ 	.short	(.L_19 - .L_18)
	.align		4
.L_18:
        /*0004*/ 	.word	index@(_ZN7cutlass13device_kernelINS_4conv6kernel13ConvUniversalINS1_16ConvProblemShapeILNS1_8OperatorE0ELi3EEENS1_10collective14CollectiveConvINS1_47MainloopSm100TmaUmmaWarpSpecializedImplicitGemmILS5_0ELi17ELi3ELi1ELi2EN4cute5tupleIJNSA_1CILi2EEENSC_ILi1EEESE_EEEEENSB_IJNSC_ILi128EEENSC_ILi64EEENSB_IJSI_EEEEEENS_6half_tESL_NSA_8TiledMMAINSA_8MMA_AtomIJNSA_26SM100_MMA_F16BF16_2x1SM_SSISL_SL_fLi128ELi64ELNSA_4UMMA5MajorE0ELSQ_0ELNSP_7ScaleInE0ELSR_0EEEEEENSA_6LayoutINSB_IJSE_SE_SE_EEENSB_IJNSC_ILi0EEESW_SW_EEEEENSB_IJNSA_10UnderscoreESZ_SZ_EEEEENS7_6detail27Sm100ImplicitGemmTileTraitsINSA_25SM100_TMA_2SM_LOAD_IM2COLENSA_14ComposedLayoutINSA_7SwizzleILi3ELi4ELi3EEENSA_18smem_ptr_flag_bitsILi16EEENSU_INSB_IJNSC_ILi8EEESI_EEENSB_IJSI_SE_EEEEEEEvEENS13_INSA_18SM100_TMA_2SM_LOADES1E_vEEEENS_8epilogue10collective18CollectiveEpilogueINS1J_23Sm100TmaWarpSpecializedILi3ELi2ELi16ELb1ELb0EEEJNSB_IJSI_SI_SJ_EEENSB_IJNSU_ISI_SE_EENSU_INSB_IJNSC_ILi16EEESD_EEENSB_IJSE_NSC_ILi32EEEEEEEEEEESL_NSB_IJNSB_IJllllEEESE_SW_EEESL_S1X_NS1J_6fusion15FusionCallbacksIS1N_NS1Y_17LinearCombinationISL_fSL_fLNS_15FloatRoundStyleE2EEES1O_S1V_JEEENSA_5SM1004TMEM4LOAD26SM100_TMEM_LOAD_32dp32b16xENSA_20SM90_TMA_LOAD_IM2COLENS15_INS16_ILi1ELi4ELi3EEES19_NSU_INSB_IJS1A_S1Q_EEENSB_IJS1Q_SE_EEEEEEENSA_39AutoVectorizingCopyWithAssumedAlignmentILi128EEENSA_21SM90_TMA_STORE_IM2COLES2D_S2F_S2F_EEEvvEEEEvNT_6ParamsE)
        /*0008*/ 	.word	0x00000046


	//----- nvinfo : EIATTR_FRAME_SIZE
	.align		4
.L_19:
        /*000c*/ 	.byte	0x04, 0x11
        /*000e*/ 	.short	(.L_21 - .L_20)
	.align		4
.L_20:
        /*0010*/ 	.word	index@($__internal_2_$__cuda_sm10x_tcgen05_guardrail_trap_unallocated_columns_being_dealloced)
        /*0014*/ 	.word	0x00000008


	//----- nvinfo : EIATTR_FRAME_SIZE
	.align		4
.L_21:
        /*0018*/ 	.byte	0x04, 0x11
        /*001a*/ 	.short	(.L_23 - .L_22)
	.align		4
.L_22:
        /*001c*/ 	.word	index@($__internal_1_$__cuda_sm10x_tcgen05_guardrail_trap_phase_invalid_during_alloc)
        /*0020*/ 	.word	0x00000008


	//----- nvinfo : EIATTR_FRAME_SIZE
	.align		4
.L_23:
        /*0024*/ 	.byte	0x04, 0x11
        /*0026*/ 	.short	(.L_25 - .L_24)
	.align		4
.L_24:
        /*0028*/ 	.word	index@($__internal_0_$__cuda_sm10x_tcgen05_guardrail_trap_col_being_dealloced_not_returned_by_alloc)
        /*002c*/ 	.word	0x00000008


	//----- nvinfo : EIATTR_FRAME_SIZE
	.align		4
.L_25:
        /*0030*/ 	.byte	0x04, 0x11
        /*0032*/ 	.short	(.L_27 - .L_26)
	.align		4
.L_26:
        /*0034*/ 	.word	index@(_ZN7cutlass13device_kernelINS_4conv6kernel13ConvUniversalINS1_16ConvProblemShapeILNS1_8OperatorE0ELi3EEENS1_10collective14CollectiveConvINS1_47MainloopSm100TmaUmmaWarpSpecializedImplicitGemmILS5_0ELi17ELi3ELi1ELi2EN4cute5tupleIJNSA_1CILi2EEENSC_ILi1EEESE_EEEEENSB_IJNSC_ILi128EEENSC_ILi64EEENSB_IJSI_EEEEEENS_6half_tESL_NSA_8TiledMMAINSA_8MMA_AtomIJNSA_26SM100_MMA_F16BF16_2x1SM_SSISL_SL_fLi128ELi64ELNSA_4UMMA5MajorE0ELSQ_0ELNSP_7ScaleInE0ELSR_0EEEEEENSA_6LayoutINSB_IJSE_SE_SE_EEENSB_IJNSC_ILi0EEESW_SW_EEEEENSB_IJNSA_10UnderscoreESZ_SZ_EEEEENS7_6detail27Sm100ImplicitGemmTileTraitsINSA_25SM100_TMA_2SM_LOAD_IM2COLENSA_14ComposedLayoutINSA_7SwizzleILi3ELi4ELi3EEENSA_18smem_ptr_flag_bitsILi16EEENSU_INSB_IJNSC_ILi8EEESI_EEENSB_IJSI_SE_EEEEEEEvEENS13_INSA_18SM100_TMA_2SM_LOADES1E_vEEEENS_8epilogue10collective18CollectiveEpilogueINS1J_23Sm100TmaWarpSpecializedILi3ELi2ELi16ELb1ELb0EEEJNSB_IJSI_SI_SJ_EEENSB_IJNSU_ISI_SE_EENSU_INSB_IJNSC_ILi16EEESD_EEENSB_IJSE_NSC_ILi32EEEEEEEEEEESL_NSB_IJNSB_IJllllEEESE_SW_EEESL_S1X_NS1J_6fusion15FusionCallbacksIS1N_NS1Y_17LinearCombinationISL_fSL_fLNS_15FloatRoundStyleE2EEES1O_S1V_JEEENSA_5SM1004TMEM4LOAD26SM100_TMEM_LOAD_32dp32b16xENSA_20SM90_TMA_LOAD_IM2COLENS15_INS16_ILi1ELi4ELi3EEES19_NSU_INSB_IJS1A_S1Q_EEENSB_IJS1Q_SE_EEEEEEENSA_39AutoVectorizingCopyWithAssumedAlignmentILi128EEENSA_21SM90_TMA_STORE_IM2COLES2D_S2F_S2F_EEEvvEEEEvNT_6ParamsE)
        /*0038*/ 	.word	0x00000008


	//----- nvinfo : EIATTR_MIN_STACK_SIZE
	.align		4
.L_27:
        /*003c*/ 	.byte	0x04, 0x12
        /*003e*/ 	.short	(.L_29 - .L_28)
	.align		4
.L_28:
        /*0040*/ 	.word	index@(_ZN7cutlass13device_kernelINS_4conv6kernel13ConvUniversalINS1_16ConvProblemShapeILNS1_8OperatorE0ELi3EEENS1_10collective14CollectiveConvINS1_47MainloopSm100TmaUmmaWarpSpecializedImplicitGemmILS5_0ELi17ELi3ELi1ELi2EN4cute5tupleIJNSA_1CILi2EEENSC_ILi1EEESE_EEEEENSB_IJNSC_ILi128EEENSC_ILi64EEENSB_IJSI_EEEEEENS_6half_tESL_NSA_8TiledMMAINSA_8MMA_AtomIJNSA_26SM100_MMA_F16BF16_2x1SM_SSISL_SL_fLi128ELi64ELNSA_4UMMA5MajorE0ELSQ_0ELNSP_7ScaleInE0ELSR_0EEEEEENSA_6LayoutINSB_IJSE_SE_SE_EEENSB_IJNSC_ILi0EEESW_SW_EEEEENSB_IJNSA_10UnderscoreESZ_SZ_EEEEENS7_6detail27Sm100ImplicitGemmTileTraitsINSA_25SM100_TMA_2SM_LOAD_IM2COLENSA_14ComposedLayoutINSA_7SwizzleILi3ELi4ELi3EEENSA_18smem_ptr_flag_bitsILi16EEENSU_INSB_IJNSC_ILi8EEESI_EEENSB_IJSI_SE_EEEEEEEvEENS13_INSA_18SM100_TMA_2SM_LOADES1E_vEEEENS_8epilogue10collective18CollectiveEpilogueINS1J_23Sm100TmaWarpSpecializedILi3ELi2ELi16ELb1ELb0EEEJNSB_IJSI_SI_SJ_EEENSB_IJNSU_ISI_SE_EENSU_INSB_IJNSC_ILi16EEESD_EEENSB_IJSE_NSC_ILi32EEEEEEEEEEESL_NSB_IJNSB_IJllllEEESE_SW_EEESL_S1X_NS1J_6fusion15FusionCallbacksIS1N_NS1Y_17LinearCombinationISL_fSL_fLNS_15FloatRoundStyleE2EEES1O_S1V_JEEENSA_5SM1004TMEM4LOAD26SM100_TMEM_LOAD_32dp32b16xENSA_20SM90_TMA_LOAD_IM2COLENS15_INS16_ILi1ELi4ELi3EEES19_NSU_INSB_IJS1A_S1Q_EEENSB_IJS1Q_SE_EEEEEEENSA_39AutoVectorizingCopyWithAssumedAlignmentILi128EEENSA_21SM90_TMA_STORE_IM2COLES2D_S2F_S2F_EEEvvEEEEvNT_6ParamsE)
        /*0044*/ 	.word	0x00000008
.L_29:


//--------------------- .nv.compat                --------------------------
	.section	.nv.compat,"",@"SHT_CUDA_COMPAT_INFO"
	.align	4
        /*0000*/ 	.byte	0x02, 0x09, 0x01, 0x00, 0x02, 0x02, 0x02, 0x00, 0x02, 0x05, 0x05, 0x00, 0x03, 0x07, 0x01, 0x01
        /*0010*/ 	.byte	0x02, 0x03, 0x01, 0x00, 0x02, 0x06, 0x01, 0x00, 0x04, 0x0b, 0x08, 0x00, 0x09, 0x00, 0x00, 0x00
        /*0020*/ 	.byte	0x00, 0x00, 0x00, 0x00


//--------------------- .nv.info._ZN7cutlass13device_kernelINS_4conv6kernel13ConvUniversalINS1_16ConvProblemShapeILNS1_8OperatorE0ELi3EEENS1_10collective14CollectiveConvINS1_47MainloopSm100TmaUmmaWarpSpecializedImplicitGemmILS5_0ELi17ELi3ELi1ELi2EN4cute5tupleIJNSA_1CILi2EEENSC_ILi1EEESE_EEEEENSB_IJNSC_ILi128EEENSC_ILi64EEENSB_IJSI_EEEEEENS_6half_tESL_NSA_8TiledMMAINSA_8MMA_AtomIJNSA_26SM100_MMA_F16BF16_2x1SM_SSISL_SL_fLi128ELi64ELNSA_4UMMA5MajorE0ELSQ_0ELNSP_7ScaleInE0ELSR_0EEEEEENSA_6LayoutINSB_IJSE_SE_SE_EEENSB_IJNSC_ILi0EEESW_SW_EEEEENSB_IJNSA_10UnderscoreESZ_SZ_EEEEENS7_6detail27Sm100ImplicitGemmTileTraitsINSA_25SM100_TMA_2SM_LOAD_IM2COLENSA_14ComposedLayoutINSA_7SwizzleILi3ELi4ELi3EEENSA_18smem_ptr_flag_bitsILi16EEENSU_INSB_IJNSC_ILi8EEESI_EEENSB_IJSI_SE_EEEEEEEvEENS13_INSA_18SM100_TMA_2SM_LOADES1E_vEEEENS_8epilogue10collective18CollectiveEpilogueINS1J_23Sm100TmaWarpSpecializedILi3ELi2ELi16ELb1ELb0EEEJNSB_IJSI_SI_SJ_EEENSB_IJNSU_ISI_SE_EENSU_INSB_IJNSC_ILi16EEESD_EEENSB_IJSE_NSC_ILi32EEEEEEEEEEESL_NSB_IJNSB_IJllllEEESE_SW_EEESL_S1X_NS1J_6fusion15FusionCallbacksIS1N_NS1Y_17LinearCombinationISL_fSL_fLNS_15FloatRoundStyleE2EEES1O_S1V_JEEENSA_5SM1004TMEM4LOAD26SM100_TMEM_LOAD_32dp32b16xENSA_20SM90_TMA_LOAD_IM2COLENS15_INS16_ILi1ELi4ELi3EEES19_NSU_INSB_IJS1A_S1Q_EEENSB_IJS1Q_SE_EEEEEEENSA_39AutoVectorizingCopyWithAssumedAlignmentILi128EEENSA_21SM90_TMA_STORE_IM2COLES2D_S2F_S2F_EEEvvEEEEvNT_6ParamsE --------------------------
	.section	.nv.info._ZN7cutlass13device_kernelINS_4conv6kernel13ConvUniversalINS1_16ConvProblemShapeILNS1_8OperatorE0ELi3EEENS1_10collective14CollectiveConvINS1_47MainloopSm100TmaUmmaWarpSpecializedImplicitGemmILS5_0ELi17ELi3ELi1ELi2EN4cute5tupleIJNSA_1CILi2EEENSC_ILi1EEESE_EEEEENSB_IJNSC_ILi128EEENSC_ILi64EEENSB_IJSI_EEEEEENS_6half_tESL_NSA_8TiledMMAINSA_8MMA_AtomIJNSA_26SM100_MMA_F16BF16_2x1SM_SSISL_SL_fLi128ELi64ELNSA_4UMMA5MajorE0ELSQ_0ELNSP_7ScaleInE0ELSR_0EEEEEENSA_6LayoutINSB_IJSE_SE_SE_EEENSB_IJNSC_ILi0EEESW_SW_EEEEENSB_IJNSA_10UnderscoreESZ_SZ_EEEEENS7_6detail27Sm100ImplicitGemmTileTraitsINSA_25SM100_TMA_2SM_LOAD_IM2COLENSA_14ComposedLayoutINSA_7SwizzleILi3ELi4ELi3EEENSA_18smem_ptr_flag_bitsILi16EEENSU_INSB_IJNSC_ILi8EEESI_EEENSB_IJSI_SE_EEEEEEEvEENS13_INSA_18SM100_TMA_2SM_LOADES1E_vEEEENS_8epilogue10collective18CollectiveEpilogueINS1J_23Sm100TmaWarpSpecializedILi3ELi2ELi16ELb1ELb0EEEJNSB_IJSI_SI_SJ_EEENSB_IJNSU_ISI_SE_EENSU_INSB_IJNSC_ILi16EEESD_EEENSB_IJSE_NSC_ILi32EEEEEEEEEEESL_NSB_IJNSB_IJllllEEESE_SW_EEESL_S1X_NS1J_6fusion15FusionCallbacksIS1N_NS1Y_17LinearCombinationISL_fSL_fLNS_15FloatRoundStyleE2EEES1O_S1V_JEEENSA_5SM1004TMEM4LOAD26SM100_TMEM_LOAD_32dp32b16xENSA_20SM90_TMA_LOAD_IM2COLENS15_INS16_ILi1ELi4ELi3EEES19_NSU_INSB_IJS1A_S1Q_EEENSB_IJS1Q_SE_EEEEEEENSA_39AutoVectorizingCopyWithAssumedAlignmentILi128EEENSA_21SM90_TMA_STORE_IM2COLES2D_S2F_S2F_EEEvvEEEEvNT_6ParamsE,"",@"SHT_CUDA_INFO"
	.sectionflags	@""
	.align	4


	//----- nvinfo : EIATTR_CUDA_API_VERSION
	.align		4
        /*0000*/ 	.byte	0x04, 0x37
        /*0002*/ 	.short	(.L_31 - .L_30)
.L_30:
        /*0004*/ 	.word	0x00000082


	//----- nvinfo : EIATTR_KPARAM_INFO
	.align		4
.L_31:
        /*0008*/ 	.byte	0x04, 0x17
        /*000a*/ 	.short	(.L_33 - .L_32)
.L_32:
        /*000c*/ 	.word	0x00000000
        /*0010*/ 	.short	0x0000
        /*0012*/ 	.short	0x0000
        /*0014*/ 	.byte	0x00, 0xf0, 0x01, 0x24


	//----- nvinfo : EIATTR_AT_ENTRY_FRAGMENTS
	.align		4
.L_33:
        /*0018*/ 	.byte	0x04, 0x4f
        /*001a*/ 	.short	(.L_35 - .L_34)


	//   ....[0]....
.L_34:
        /*001c*/ 	.word	0x00000007


	//----- nvinfo : EIATTR_RESERVED_SMEM_USED
	.align		4
.L_35:
        /*0020*/ 	.byte	0x01, 0x41
	.zero		2


	//----- nvinfo : EIATTR_SPARSE_MMA_MASK
	.align		4
        /*0024*/ 	.byte	0x03, 0x50
        /*0026*/ 	.short	0x0000


	//----- nvinfo : EIATTR_TCGEN05_2CTA_USED
	.align		4
        /*0028*/ 	.byte	0x01, 0x52
	.zero		2


	//----- nvinfo : EIATTR_MAXREG_COUNT
	.align		4
        /*002c*/ 	.byte	0x03, 0x1b
        /*002e*/ 	.short	0x00ff


	//----- nvinfo : EIATTR_NUM_BARRIERS
	.align		4
        /*0030*/ 	.byte	0x02, 0x4c
        /*0032*/ 	.byte	0x07
	.zero		1


	//----- nvinfo : EIATTR_EXTERNS
	.align		4
        /*0034*/ 	.byte	0x04, 0x0f
        /*0036*/ 	.short	(.L_37 - .L_36)


	//   ....[0]....
	.align		4
.L_36:
        /*0038*/ 	.word	index@(__assertfail)


	//----- nvinfo : EIATTR_MERCURY_ISA_VERSION
	.align		4
.L_37:
        /*003c*/ 	.byte	0x03, 0x5f
        /*003e*/ 	.short	0x0101


	//----- nvinfo : EIATTR_INT_WARP_WIDE_INSTR_OFFSETS
	.align		4
        /*0040*/ 	.byte	0x04, 0x31
        /*0042*/ 	.short	(.L_39 - .L_38)


	//   ....[0]....
.L_38:
        /*0044*/ 	.word	0x00000e00


	//   ....[1]....
        /*0048*/ 	.word	0x00000eb0


	//   ....[2]....
        /*004c*/ 	.word	0x00004e00


	//   ....[3]....
        /*0050*/ 	.word	0x00004e20


	//   ....[4]....
        /*0054*/ 	.word	0x00004e50


	//   ....[5]....
        /*0058*/ 	.word	0x00005b70


	//   ....[6]....
        /*005c*/ 	.word	0x00005cd0


	//   ....[7]....
        /*0060*/ 	.word	0x00005d30


	//   ....[8]....
        /*0064*/ 	.word	0x00005ed0


	//   ....[9]....
        /*0068*/ 	.word	0x00005fb0


	//   ....[10]....
        /*006c*/ 	.word	0x00006040


	//----- nvinfo : EIATTR_COOP_GROUP_MASK_REGIDS
	.align		4
.L_39:
        /*0070*/ 	.byte	0x04, 0x29
        /*0072*/ 	.short	(.L_41 - .L_40)


	//   ....[0]....
.L_40:
        /*0074*/ 	.word	0xffffffff


	//   ....[1]....
        /*0078*/ 	.word	0xffffffff


	//   ....[2]....
        /*007c*/ 	.word	0xffffffff


	//   ....[3]....
        /*0080*/ 	.word	0xffffffff


	//   ....[4]....
        /*0084*/ 	.word	0xffffffff


	//   ....[5]....
        /*0088*/ 	.word	0xffffffff


	//   ....[6]....
        /*008c*/ 	.word	0xffffffff


	//   ....[7]....
        /*0090*/ 	.word	0xffffffff


	//   ....[8]....
        /*0094*/ 	.word	0xffffffff


	//   ....[9]....
        /*0098*/ 	.word	0xffffffff


	//   ....[10]....
        /*009c*/ 	.word	0xffffffff


	//   ....[11]....
        /*00a0*/ 	.word	0xffffffff


	//   ....[12]....
        /*00a4*/ 	.word	0xffffffff


	//----- nvinfo : EIATTR_COOP_GROUP_INSTR_OFFSETS
	.align		4
.L_41:
        /*00a8*/ 	.byte	0x04, 0x28
        /*00aa*/ 	.short	(.L_43 - .L_42)


	//   ....[0]....
.L_42:
        /*00ac*/ 	.word	0x000000d0


	//   ....[1]....
        /*00b0*/ 	.word	0x00000540


	//   ....[2]....
        /*00b4*/ 	.word	0x000008b0


	//   ....[3]....
        /*00b8*/ 	.word	0x00000a30


	//   ....[4]....
        /*00bc*/ 	.word	0x00000b30


	//   ....[5]....
        /*00c0*/ 	.word	0x00000c80


	//   ....[6]....
        /*00c4*/ 	.word	0x00000f20


	//   ....[7]....
        /*00c8*/ 	.word	0x00002850


	//   ....[8]....
        /*00cc*/ 	.word	0x00003cc0


	//   ....[9]....
        /*00d0*/ 	.word	0x00004190


	//   ....[10]....
        /*00d4*/ 	.word	0x000041c0


	//   ....[11]....
        /*00d8*/ 	.word	0x00004d10


	//   ....[12]....
        /*00dc*/ 	.word	0x00004f20


	//----- nvinfo : EIATTR_VRC_CTA_INIT_COUNT
	.align		4
.L_43:
        /*00e0*/ 	.byte	0x02, 0x4a
        /*00e2*/ 	.byte	0x80
	.zero		1


	//----- nvinfo : EIATTR_SYSCALL_OFFSETS
	.align		4
        /*00e4*/ 	.byte	0x04, 0x46
        /*00e6*/ 	.short	(.L_45 - .L_44)


	//   ....[0]....
.L_44:
        /*00e8*/ 	.word	0x00006ca0


	//   ....[1]....
        /*00ec*/ 	.word	0x00006d90


	//   ....[2]....
        /*00f0*/ 	.word	0x00007750


	//   ....[3]....
        /*00f4*/ 	.word	0x00008120


	//----- nvinfo : EIATTR_MBARRIER_INSTR_OFFSETS
	.align		4
.L_45:
        /*00f8*/ 	.byte	0x04, 0x39
        /*00fa*/ 	.short	(.L_47 - .L_46)


	//   ....[0]....
.L_46:
        /*00fc*/ 	.word	0x00000670
        /*0100*/ 	.word	0x000000ff
        /*0104*/ 	.word	0x00000000
        /*0108*/ 	.short	0x0100
        /*010a*/ 	.byte	0x04
	.zero		1


	//   ....[1]....
        /*010c*/ 	.word	0x00000680
        /*0110*/ 	.word	0x000000ff
        /*0114*/ 	.word	0x00000088
        /*0118*/ 	.short	0x0100
        /*011a*/ 	.byte	0x04
	.zero		1


	//   ....[2]....
        /*011c*/ 	.word	0x00000690
        /*0120*/ 	.word	0x000000ff
        /*0124*/ 	.word	0x00000008
        /*0128*/ 	.short	0x0100
        /*012a*/ 	.byte	0x04
	.zero		1


	//   ....[3]....
        /*012c*/ 	.word	0x000006a0
        /*0130*/ 	.word	0x000000ff
        /*0134*/ 	.word	0x00000090
        /*0138*/ 	.short	0x0100
        /*013a*/ 	.byte	0x04
	.zero		1


	//   ....[4]....
        /*013c*/ 	.word	0x000006b0
        /*0140*/ 	.word	0x000000ff
        /*0144*/ 	.word	0x00000010
        /*0148*/ 	.short	0x0100
        /*014a*/ 	.byte	0x04
	.zero		1


	//   ....[5]....
        /*014c*/ 	.word	0x000006c0
        /*0150*/ 	.word	0x000000ff
        /*0154*/ 	.word	0x00000098
        /*0158*/ 	.short	0x0100
        /*015a*/ 	.byte	0x04
	.zero		1


	//   ....[6]....
        /*015c*/ 	.word	0x000006d0
        /*0160*/ 	.word	0x000000ff
        /*0164*/ 	.word	0x00000018
        /*0168*/ 	.short	0x0100
        /*016a*/ 	.byte	0x04
	.zero		1


	//   ....[7]....
        /*016c*/ 	.word	0x000006e0
        /*0170*/ 	.word	0x000000ff
        /*0174*/ 	.word	0x000000a0
        /*0178*/ 	.short	0x0100
        /*017a*/ 	.byte	0x04
	.zero		1


	//   ....[8]....
        /*017c*/ 	.word	0x000006f0
        /*0180*/ 	.word	0x000000ff
        /*0184*/ 	.word	0x00000020
        /*0188*/ 	.short	0x0100
        /*018a*/ 	.byte	0x04
	.zero		1


	//   ....[9]....
        /*018c*/ 	.word	0x00000700
        /*0190*/ 	.word	0x000000ff
        /*0194*/ 	.word	0x000000a8
        /*0198*/ 	.short	0x0100
        /*019a*/ 	.byte	0x04
	.zero		1


	//   ....[10]....
        /*019c*/ 	.word	0x00000710
        /*01a0*/ 	.word	0x000000ff
        /*01a4*/ 	.word	0x00000028
        /*01a8*/ 	.short	0x0100
        /*01aa*/ 	.byte	0x04
	.zero		1


	//   ....[11]....
        /*01ac*/ 	.word	0x00000720
        /*01b0*/ 	.word	0x000000ff
        /*01b4*/ 	.word	0x000000b0
        /*01b8*/ 	.short	0x0100
        /*01ba*/ 	.byte	0x04
	.zero		1


	//   ....[12]....
        /*01bc*/ 	.word	0x00000730
        /*01c0*/ 	.word	0x000000ff
        /*01c4*/ 	.word	0x00000030
        /*01c8*/ 	.short	0x0100
        /*01ca*/ 	.byte	0x04
	.zero		1


	//   ....[13]....
        /*01cc*/ 	.word	0x00000740
        /*01d0*/ 	.word	0x000000ff
        /*01d4*/ 	.word	0x000000b8
        /*01d8*/ 	.short	0x0100
        /*01da*/ 	.byte	0x04
	.zero		1


	//   ....[14]....
        /*01dc*/ 	.word	0x00000750
        /*01e0*/ 	.word	0x000000ff
        /*01e4*/ 	.word	0x00000038
        /*01e8*/ 	.short	0x0100
        /*01ea*/ 	.byte	0x04
	.zero		1


	//   ....[15]....
        /*01ec*/ 	.word	0x00000760
        /*01f0*/ 	.word	0x000000ff
        /*01f4*/ 	.word	0x000000c0
        /*01f8*/ 	.short	0x0100
        /*01fa*/ 	.byte	0x04
	.zero		1


	//   ....[16]....
        /*01fc*/ 	.word	0x00000770
        /*0200*/ 	.word	0x000000ff
        /*0204*/ 	.word	0x00000040
        /*0208*/ 	.short	0x0100
        /*020a*/ 	.byte	0x04
	.zero		1


	//   ....[17]....
        /*020c*/ 	.word	0x00000780
        /*0210*/ 	.word	0x000000ff
        /*0214*/ 	.word	0x000000c8
        /*0218*/ 	.short	0x0100
        /*021a*/ 	.byte	0x04
	.zero		1


	//   ....[18]....
        /*021c*/ 	.word	0x00000790
        /*0220*/ 	.word	0x000000ff
        /*0224*/ 	.word	0x00000048
        /*0228*/ 	.short	0x0100
        /*022a*/ 	.byte	0x04
	.zero		1


	//   ....[19]....
        /*022c*/ 	.word	0x000007a0
        /*0230*/ 	.word	0x000000ff
        /*0234*/ 	.word	0x000000d0
        /*0238*/ 	.short	0x0100
        /*023a*/ 	.byte	0x04
	.zero		1


	//   ....[20]....
        /*023c*/ 	.word	0x000007b0
        /*0240*/ 	.word	0x000000ff
        /*0244*/ 	.word	0x00000050
        /*0248*/ 	.short	0x0100
        /*024a*/ 	.byte	0x04
	.zero		1


	//   ....[21]....
        /*024c*/ 	.word	0x000007c0
        /*0250*/ 	.word	0x000000ff
        /*0254*/ 	.word	0x000000d8
        /*0258*/ 	.short	0x0100
        /*025a*/ 	.byte	0x04
	.zero		1


	//   ....[22]....
        /*025c*/ 	.word	0x000007d0
        /*0260*/ 	.word	0x000000ff
        /*0264*/ 	.word	0x00000058
        /*0268*/ 	.short	0x0100
        /*026a*/ 	.byte	0x04
	.zero		1


	//   ....[23]....
        /*026c*/ 	.word	0x000007e0
        /*0270*/ 	.word	0x000000ff
        /*0274*/ 	.word	0x000000e0
        /*0278*/ 	.short	0x0100
        /*027a*/ 	.byte	0x04
	.zero		1


	//   ....[24]....
        /*027c*/ 	.word	0x000007f0
        /*0280*/ 	.word	0x000000ff
        /*0284*/ 	.word	0x00000060
        /*0288*/ 	.short	0x0100
        /*028a*/ 	.byte	0x04
	.zero		1


	//   ....[25]....
        /*028c*/ 	.word	0x00000800
        /*0290*/ 	.word	0x000000ff
        /*0294*/ 	.word	0x000000e8
        /*0298*/ 	.short	0x0100
        /*029a*/ 	.byte	0x04
	.zero		1


	//   ....[26]....
        /*029c*/ 	.word	0x00000810
        /*02a0*/ 	.word	0x000000ff
        /*02a4*/ 	.word	0x00000068
        /*02a8*/ 	.short	0x0100
        /*02aa*/ 	.byte	0x04
	.zero		1


	//   ....[27]....
        /*02ac*/ 	.word	0x00000820
        /*02b0*/ 	.word	0x000000ff
        /*02b4*/ 	.word	0x000000f0
        /*02b8*/ 	.short	0x0100
        /*02ba*/ 	.byte	0x04
	.zero		1


	//   ....[28]....
        /*02bc*/ 	.word	0x00000830
        /*02c0*/ 	.word	0x000000ff
        /*02c4*/ 	.word	0x00000070
        /*02c8*/ 	.short	0x0100
        /*02ca*/ 	.byte	0x04
	.zero		1


	//   ....[29]....
        /*02cc*/ 	.word	0x00000840
        /*02d0*/ 	.word	0x000000ff
        /*02d4*/ 	.word	0x000000f8
        /*02d8*/ 	.short	0x0100
        /*02da*/ 	.byte	0x04
	.zero		1


	//   ....[30]....
        /*02dc*/ 	.word	0x00000850
        /*02e0*/ 	.word	0x000000ff
        /*02e4*/ 	.word	0x00000078
        /*02e8*/ 	.short	0x0100
        /*02ea*/ 	.byte	0x04
	.zero		1


	//   ....[31]....
        /*02ec*/ 	.word	0x00000860
        /*02f0*/ 	.word	0x000000ff
        /*02f4*/ 	.word	0x00000100
        /*02f8*/ 	.short	0x0100
        /*02fa*/ 	.byte	0x04
	.zero		1


	//   ....[32]....
        /*02fc*/ 	.word	0x00000870
        /*0300*/ 	.word	0x000000ff
        /*0304*/ 	.word	0x00000080
        /*0308*/ 	.short	0x0100
        /*030a*/ 	.byte	0x04
	.zero		1


	//   ....[33]....
        /*030c*/ 	.word	0x00000880
        /*0310*/ 	.word	0x000000ff
        /*0314*/ 	.word	0x00000108
        /*0318*/ 	.short	0x0100
        /*031a*/ 	.byte	0x04
	.zero		1


	//   ....[34]....
        /*031c*/ 	.word	0x000009c0
        /*0320*/ 	.word	0x000000ff
        /*0324*/ 	.word	0x00000110
        /*0328*/ 	.short	0x0100
        /*032a*/ 	.byte	0x04
	.zero		1


	//   ....[35]....
        /*032c*/ 	.word	0x000009d0
        /*0330*/ 	.word	0x000000ff
        /*0334*/ 	.word	0x00000128
        /*0338*/ 	.short	0x0100
        /*033a*/ 	.byte	0x04
	.zero		1


	//   ....[36]....
        /*033c*/ 	.word	0x000009e0
        /*0340*/ 	.word	0x000000ff
        /*0344*/ 	.word	0x00000118
        /*0348*/ 	.short	0x0100
        /*034a*/ 	.byte	0x04
	.zero		1


	//   ....[37]....
        /*034c*/ 	.word	0x000009f0
        /*0350*/ 	.word	0x000000ff
        /*0354*/ 	.word	0x00000130
        /*0358*/ 	.short	0x0100
        /*035a*/ 	.byte	0x04
	.zero		1


	//   ....[38]....
        /*035c*/ 	.word	0x00000a00
        /*0360*/ 	.word	0x000000ff
        /*0364*/ 	.word	0x00000120
        /*0368*/ 	.short	0x0100
        /*036a*/ 	.byte	0x04
	.zero		1


	//   ....[39]....
        /*036c*/ 	.word	0x00000a10
        /*0370*/ 	.word	0x000000ff
        /*0374*/ 	.word	0x00000138
        /*0378*/ 	.short	0x0100
        /*037a*/ 	.byte	0x04
	.zero		1


	//   ....[40]....
        /*037c*/ 	.word	0x00000b00
        /*0380*/ 	.word	0x000000ff
        /*0384*/ 	.word	0x00000140
        /*0388*/ 	.short	0x0100
        /*038a*/ 	.byte	0x04
	.zero		1


	//   ....[41]....
        /*038c*/ 	.word	0x00000b10
        /*0390*/ 	.word	0x000000ff
        /*0394*/ 	.word	0x00000148
        /*0398*/ 	.short	0x0100
        /*039a*/ 	.byte	0x04
	.zero		1


	//   ....[42]....
        /*039c*/ 	.word	0x00000c50
        /*03a0*/ 	.word	0x000000ff
        /*03a4*/ 	.word	0x00000150
        /*03a8*/ 	.short	0x0100
        /*03aa*/ 	.byte	0x06
	.zero		1


	//   ....[43]....
        /*03ac*/ 	.word	0x00000c60
        /*03b0*/ 	.word	0x000000ff
        /*03b4*/ 	.word	0x00000158
        /*03b8*/ 	.short	0x0100
        /*03ba*/ 	.byte	0x06
	.zero		1


	//   ....[44]....
        /*03bc*/ 	.word	0x00000da0
        /*03c0*/ 	.word	0x000000ff
        /*03c4*/ 	.word	0x00000160
        /*03c8*/ 	.short	0x0100
        /*03ca*/ 	.byte	0x04
	.zero		1


	//   ....[45]....
        /*03cc*/ 	.word	0x00000db0
        /*03d0*/ 	.word	0x000000ff
        /*03d4*/ 	.word	0x00000170
        /*03d8*/ 	.short	0x0100
        /*03da*/ 	.byte	0x04
	.zero		1


	//   ....[46]....
        /*03dc*/ 	.word	0x00000dc0
        /*03e0*/ 	.word	0x000000ff
        /*03e4*/ 	.word	0x00000168
        /*03e8*/ 	.short	0x0100
        /*03ea*/ 	.byte	0x04
	.zero		1


	//   ....[47]....
        /*03ec*/ 	.word	0x00000dd0
        /*03f0*/ 	.word	0x000000ff
        /*03f4*/ 	.word	0x00000178
        /*03f8*/ 	.short	0x0100
        /*03fa*/ 	.byte	0x04
	.zero		1


	//   ....[48]....
        /*03fc*/ 	.word	0x00000ed0
        /*0400*/ 	.word	0x000000ff
        /*0404*/ 	.word	0x00000180
        /*0408*/ 	.short	0x0100
        /*040a*/ 	.byte	0x06
	.zero		1


	//   ....[49]....
        /*040c*/ 	.word	0x00001a30
        /*0410*/ 	.word	0x000000ff
        /*0414*/ 	.word	0x00000088
        /*0418*/ 	.short	0x010a
        /*041a*/ 	.byte	0x04
	.zero		1


	//   ....[50]....
        /*041c*/ 	.word	0x00001d80
        /*0420*/ 	.word	0x000000ff
        /*0424*/ 	.word	0x00000088
        /*0428*/ 	.short	0x010a
        /*042a*/ 	.byte	0x09
	.zero		1


	//   ....[51]....
        /*042c*/ 	.word	0x00001f30
        /*0430*/ 	.word	0x000000ff
        /*0434*/ 	.word	0x00000088
        /*0438*/ 	.short	0x010a
        /*043a*/ 	.byte	0x08
	.zero		1


	//   ....[52]....
        /*043c*/ 	.word	0x00002160
        /*0440*/ 	.word	0x000000ff
        /*0444*/ 	.word	0x00000148
        /*0448*/ 	.short	0x0101
        /*044a*/ 	.byte	0x1e
	.zero		1


	//   ....[53]....
        /*044c*/ 	.word	0x00002190
        /*0450*/ 	.word	0x000000ff
        /*0454*/ 	.word	0x00000088
        /*0458*/ 	.short	0x010a
        /*045a*/ 	.byte	0x04
	.zero		1


	//   ....[54]....
        /*045c*/ 	.word	0x00002470
        /*0460*/ 	.word	0x000000ff
        /*0464*/ 	.word	0x00000088
        /*0468*/ 	.short	0x010a
        /*046a*/ 	.byte	0x09
	.zero		1


	//   ....[55]....
        /*046c*/ 	.word	0x00002620
        /*0470*/ 	.word	0x000000ff
        /*0474*/ 	.word	0x00000088
        /*0478*/ 	.short	0x010a
        /*047a*/ 	.byte	0x08
	.zero		1


	//   ....[56]....
        /*047c*/ 	.word	0x00002860
        /*0480*/ 	.word	0x000000ff
        /*0484*/ 	.word	0x00000150
        /*0488*/ 	.short	0x010a
        /*048a*/ 	.byte	0x1e
	.zero		1


	//   ....[57]....
        /*048c*/ 	.word	0x00002920
        /*0490*/ 	.word	0x000000ff
        /*0494*/ 	.word	0x00000000
        /*0498*/ 	.short	0x0101
        /*049a*/ 	.byte	0x04
	.zero		1


	//   ....[58]....
        /*049c*/ 	.word	0x00002f20
        /*04a0*/ 	.word	0x000000ff
        /*04a4*/ 	.word	0x00000000
        /*04a8*/ 	.short	0x010a
        /*04aa*/ 	.byte	0x04
	.zero		1


	//   ....[59]....
        /*04ac*/ 	.word	0x00002fc0
        /*04b0*/ 	.word	0x000000ff
        /*04b4*/ 	.word	0x00000000
        /*04b8*/ 	.short	0x010a
        /*04ba*/ 	.byte	0x05
	.zero		1


	//   ....[60]....
        /*04bc*/ 	.word	0x00003060
        /*04c0*/ 	.word	0x000000ff
        /*04c4*/ 	.word	0x00000000
        /*04c8*/ 	.short	0x010a
        /*04ca*/ 	.byte	0x05
	.zero		1


	//   ....[61]....
        /*04cc*/ 	.word	0x00003100
        /*04d0*/ 	.word	0x000000ff
        /*04d4*/ 	.word	0x00000000
        /*04d8*/ 	.short	0x010a
        /*04da*/ 	.byte	0x05
	.zero		1


	//   ....[62]....
        /*04dc*/ 	.word	0x000031a0
        /*04e0*/ 	.word	0x000000ff
        /*04e4*/ 	.word	0x00000000
        /*04e8*/ 	.short	0x010a
        /*04ea*/ 	.byte	0x05
	.zero		1


	//   ....[63]....
        /*04ec*/ 	.word	0x00003240
        /*04f0*/ 	.word	0x000000ff
        /*04f4*/ 	.word	0x00000000
        /*04f8*/ 	.short	0x010a
        /*04fa*/ 	.byte	0x05
	.zero		1


	//   ....[64]....
        /*04fc*/ 	.word	0x000032e0
        /*0500*/ 	.word	0x000000ff
        /*0504*/ 	.word	0x00000000
        /*0508*/ 	.short	0x010a
        /*050a*/ 	.byte	0x05
	.zero		1


	//   ....[65]....
        /*050c*/ 	.word	0x00003380
        /*0510*/ 	.word	0x000000ff
        /*0514*/ 	.word	0x00000000
        /*0518*/ 	.short	0x010a
        /*051a*/ 	.byte	0x05
	.zero		1


	//   ....[66]....
        /*051c*/ 	.word	0x00003420
        /*0520*/ 	.word	0x000000ff
        /*0524*/ 	.word	0x00000000
        /*0528*/ 	.short	0x010a
        /*052a*/ 	.byte	0x05
	.zero		1


	//   ....[67]....
        /*052c*/ 	.word	0x000034c0
        /*0530*/ 	.word	0x000000ff
        /*0534*/ 	.word	0x00000000
        /*0538*/ 	.short	0x010a
        /*053a*/ 	.byte	0x05
	.zero		1


	//   ....[68]....
        /*053c*/ 	.word	0x00003560
        /*0540*/ 	.word	0x000000ff
        /*0544*/ 	.word	0x00000000
        /*0548*/ 	.short	0x010a
        /*054a*/ 	.byte	0x05
	.zero		1


	//   ....[69]....
        /*054c*/ 	.word	0x00003600
        /*0550*/ 	.word	0x000000ff
        /*0554*/ 	.word	0x00000000
        /*0558*/ 	.short	0x010a
        /*055a*/ 	.byte	0x05
	.zero		1


	//   ....[70]....
        /*055c*/ 	.word	0x000036a0
        /*0560*/ 	.word	0x000000ff
        /*0564*/ 	.word	0x00000000
        /*0568*/ 	.short	0x010a
        /*056a*/ 	.byte	0x05
	.zero		1


	//   ....[71]....
        /*056c*/ 	.word	0x00003740
        /*0570*/ 	.word	0x000000ff
        /*0574*/ 	.word	0x00000000
        /*0578*/ 	.short	0x010a
        /*057a*/ 	.byte	0x05
	.zero		1


	//   ....[72]....
        /*057c*/ 	.word	0x000037e0
        /*0580*/ 	.word	0x000000ff
        /*0584*/ 	.word	0x00000000
        /*0588*/ 	.short	0x010a
        /*058a*/ 	.byte	0x05
	.zero		1


	//   ....[73]....
        /*058c*/ 	.word	0x00003880
        /*0590*/ 	.word	0x000000ff
        /*0594*/ 	.word	0x00000000
        /*0598*/ 	.short	0x010a
        /*059a*/ 	.byte	0x05
	.zero		1


	//   ....[74]....
        /*059c*/ 	.word	0x00003930
        /*05a0*/ 	.word	0x00000000
        /*05a4*/ 	.word	0x00000000
        /*05a8*/ 	.short	0x010a
        /*05aa*/ 	.byte	0xff
	.zero		1


	//   ....[75]....
        /*05ac*/ 	.word	0x00003a80
        /*05b0*/ 	.word	0x000000ff
        /*05b4*/ 	.word	0x00000158
        /*05b8*/ 	.short	0x010a
        /*05ba*/ 	.byte	0x04
	.zero		1


	//   ....[76]....
        /*05bc*/ 	.word	0x00003b20
        /*05c0*/ 	.word	0x000000ff
        /*05c4*/ 	.word	0x00000150
        /*05c8*/ 	.short	0x010a
        /*05ca*/ 	.byte	0x04
	.zero		1


	//   ....[77]....
        /*05cc*/ 	.word	0x00003bc0
        /*05d0*/ 	.word	0x000000ff
        /*05d4*/ 	.word	0x00000000
        /*05d8*/ 	.short	0x0101
        /*05da*/ 	.byte	0x05
	.zero		1


	//   ....[78]....
        /*05dc*/ 	.word	0x00003c00
        /*05e0*/ 	.word	0x000000ff
        /*05e4*/ 	.word	0x00000158
        /*05e8*/ 	.short	0x0106
        /*05ea*/ 	.byte	0x04
	.zero		1


	//   ....[79]....
        /*05ec*/ 	.word	0x00003c40
        /*05f0*/ 	.word	0x00000000
        /*05f4*/ 	.word	0x00000158
        /*05f8*/ 	.short	0x010a
        /*05fa*/ 	.byte	0xff
	.zero		1


	//   ....[80]....
        /*05fc*/ 	.word	0x00003e90
        /*0600*/ 	.word	0x000000ff
        /*0604*/ 	.word	0x00000008
        /*0608*/ 	.short	0x010a
        /*060a*/ 	.byte	0x05
	.zero		1


	//   ....[81]....
        /*060c*/ 	.word	0x00003eb0
        /*0610*/ 	.word	0x000000ff
        /*0614*/ 	.word	0x00000008
        /*0618*/ 	.short	0x010a
        /*061a*/ 	.byte	0x05
	.zero		1


	//   ....[82]....
        /*061c*/ 	.word	0x00004040
        /*0620*/ 	.word	0x000000ff
        /*0624*/ 	.word	0x00000008
        /*0628*/ 	.short	0x010a
        /*062a*/ 	.byte	0x05
	.zero		1


	//   ....[83]....
        /*062c*/ 	.word	0x00004060
        /*0630*/ 	.word	0x000000ff
        /*0634*/ 	.word	0x00000008
        /*0638*/ 	.short	0x010a
        /*063a*/ 	.byte	0x05
	.zero		1


	//   ....[84]....
        /*063c*/ 	.word	0x00004120
        /*0640*/ 	.word	0x000000ff
        /*0644*/ 	.word	0x00000000
        /*0648*/ 	.short	0x0101
        /*064a*/ 	.byte	0x04
	.zero		1


	//   ....[85]....
        /*064c*/ 	.word	0x000044c0
        /*0650*/ 	.word	0x000000ff
        /*0654*/ 	.word	0x00000150
        /*0658*/ 	.short	0x010a
        /*065a*/ 	.byte	0x14
	.zero		1


	//   ....[86]....
        /*065c*/ 	.word	0x00004560
        /*0660*/ 	.word	0x000000ff
        /*0664*/ 	.word	0x00000000
        /*0668*/ 	.short	0x0101
        /*066a*/ 	.byte	0x22
	.zero		1


	//   ....[87]....
        /*066c*/ 	.word	0x000045a0
        /*0670*/ 	.word	0x000000ff
        /*0674*/ 	.word	0x00000170
        /*0678*/ 	.short	0x010a
        /*067a*/ 	.byte	0x19
	.zero		1


	//   ....[88]....
        /*067c*/ 	.word	0x00004640
        /*0680*/ 	.word	0x000000ff
        /*0684*/ 	.word	0x00000000
        /*0688*/ 	.short	0x010a
        /*068a*/ 	.byte	0x04
	.zero		1


	//   ....[89]....
        /*068c*/ 	.word	0x00004690
        /*0690*/ 	.word	0x000000ff
        /*0694*/ 	.word	0x00000000
        /*0698*/ 	.short	0x010a
        /*069a*/ 	.byte	0x12
	.zero		1


	//   ....[90]....
        /*069c*/ 	.word	0x000047e0
        /*06a0*/ 	.word	0x000000ff
        /*06a4*/ 	.word	0x00000000
        /*06a8*/ 	.short	0x010a
        /*06aa*/ 	.byte	0x05
	.zero		1


	//   ....[91]....
        /*06ac*/ 	.word	0x00004b10
        /*06b0*/ 	.word	0x000000ff
        /*06b4*/ 	.word	0x00000000
        /*06b8*/ 	.short	0x010a
        /*06ba*/ 	.byte	0x04
	.zero		1


	//   ....[92]....
        /*06bc*/ 	.word	0x00004bb0
        /*06c0*/ 	.word	0x00000000
        /*06c4*/ 	.word	0x00000000
        /*06c8*/ 	.short	0x010a
        /*06ca*/ 	.byte	0xff
	.zero		1


	//   ....[93]....
        /*06cc*/ 	.word	0x00004bf0
        /*06d0*/ 	.word	0x00000000
        /*06d4*/ 	.word	0x00000000
        /*06d8*/ 	.short	0x010a
        /*06da*/ 	.byte	0xff
	.zero		1


	//   ....[94]....
        /*06dc*/ 	.word	0x00004c60
        /*06e0*/ 	.word	0x000000ff
        /*06e4*/ 	.word	0x00000000
        /*06e8*/ 	.short	0x0101
        /*06ea*/ 	.byte	0x04
	.zero		1


	//   ....[95]....
        /*06ec*/ 	.word	0x00004ca0
        /*06f0*/ 	.word	0x000000ff
        /*06f4*/ 	.word	0x00000180
        /*06f8*/ 	.short	0x010a
        /*06fa*/ 	.byte	0x14
	.zero		1


	//   ....[96]....
        /*06fc*/ 	.word	0x00004d00
        /*0700*/ 	.word	0x000000ff
        /*0704*/ 	.word	0x00000000
        /*0708*/ 	.short	0x0101
        /*070a*/ 	.byte	0x04
	.zero		1


	//   ....[97]....
        /*070c*/ 	.word	0x00005200
        /*0710*/ 	.word	0x000000ff
        /*0714*/ 	.word	0x00000150
        /*0718*/ 	.short	0x010a
        /*071a*/ 	.byte	0x1b
	.zero		1


	//   ....[98]....
        /*071c*/ 	.word	0x000052a0
        /*0720*/ 	.word	0x000000ff
        /*0724*/ 	.word	0x00000000
        /*0728*/ 	.short	0x0101
        /*072a*/ 	.byte	0x26
	.zero		1


	//   ....[99]....
        /*072c*/ 	.word	0x000057e0
        /*0730*/ 	.word	0x000000ff
        /*0734*/ 	.word	0x00000148
        /*0738*/ 	.short	0x010a
        /*073a*/ 	.byte	0x1b
	.zero		1


	//   ....[100]....
        /*073c*/ 	.word	0x000059d0
        /*0740*/ 	.word	0x000000ff
        /*0744*/ 	.word	0x00000128
        /*0748*/ 	.short	0x010a
        /*074a*/ 	.byte	0x11
	.zero		1


	//   ....[101]....
        /*074c*/ 	.word	0x00005d90
        /*0750*/ 	.word	0x000000ff
        /*0754*/ 	.word	0x00000110
        /*0758*/ 	.short	0x010b
        /*075a*/ 	.byte	0x11
	.zero		1


	//   ....[102]....
        /*075c*/ 	.word	0x00005da0
        /*0760*/ 	.word	0x000000ff
        /*0764*/ 	.word	0x00000000
        /*0768*/ 	.short	0x0101
        /*076a*/ 	.byte	0x05
	.zero		1


	//   ....[103]....
        /*076c*/ 	.word	0x00005dc0
        /*0770*/ 	.word	0x000000ff
        /*0774*/ 	.word	0x00000128
        /*0778*/ 	.short	0x010a
        /*077a*/ 	.byte	0x06
	.zero		1


	//   ....[104]....
        /*077c*/ 	.word	0x00006060
        /*0780*/ 	.word	0x000000ff
        /*0784*/ 	.word	0x00000110
        /*0788*/ 	.short	0x010b
        /*078a*/ 	.byte	0x06
	.zero		1


	//   ....[105]....
        /*078c*/ 	.word	0x00006090
        /*0790*/ 	.word	0x000000ff
        /*0794*/ 	.word	0x00000000
        /*0798*/ 	.short	0x0101
        /*079a*/ 	.byte	0x04
	.zero		1


	//   ....[106]....
        /*079c*/ 	.word	0x000060e0
        /*07a0*/ 	.word	0x000000ff
        /*07a4*/ 	.word	0x00000000
        /*07a8*/ 	.short	0x010a
        /*07aa*/ 	.byte	0x04
	.zero		1


	//   ....[107]....
        /*07ac*/ 	.word	0x00006170
        /*07b0*/ 	.word	0x000000ff
        /*07b4*/ 	.word	0x00000000
        /*07b8*/ 	.short	0x010a
        /*07ba*/ 	.byte	0x05
	.zero		1


	//   ....[108]....
        /*07bc*/ 	.word	0x00006210
        /*07c0*/ 	.word	0x00000000
        /*07c4*/ 	.word	0x00000000
        /*07c8*/ 	.short	0x010a
        /*07ca*/ 	.byte	0xff
	.zero		1


	//   ....[109]....
        /*07cc*/ 	.word	0x00006540
        /*07d0*/ 	.word	0x000000ff
        /*07d4*/ 	.word	0x00000150
        /*07d8*/ 	.short	0x010a
        /*07da*/ 	.byte	0x2d
	.zero		1


	//   ....[110]....
        /*07dc*/ 	.word	0x00006610
        /*07e0*/ 	.word	0x000000ff
        /*07e4*/ 	.word	0x00000000
        /*07e8*/ 	.short	0x0101
        /*07ea*/ 	.byte	0x04
	.zero		1


	//   ....[111]....
        /*07ec*/ 	.word	0x00007240
        /*07f0*/ 	.word	0x00000000
        /*07f4*/ 	.word	0x00000110
        /*07f8*/ 	.short	0x010a
        /*07fa*/ 	.byte	0xff
	.zero		1


	//   ....[112]....
        /*07fc*/ 	.word	0x00007360
        /*0800*/ 	.word	0x0000003a
        /*0804*/ 	.word	0x00000160
        /*0808*/ 	.short	0x010a
        /*080a*/ 	.byte	0xff
	.zero		1


	//   ....[113]....
        /*080c*/ 	.word	0x00007520
        /*0810*/ 	.word	0x00000000
        /*0814*/ 	.word	0x00000110
        /*0818*/ 	.short	0x010a
        /*081a*/ 	.byte	0xff
	.zero		1


	//   ....[114]....
        /*081c*/ 	.word	0x00007630
        /*0820*/ 	.word	0x0000003a
        /*0824*/ 	.word	0x00000160
        /*0828*/ 	.short	0x010a
        /*082a*/ 	.byte	0xff
	.zero		1


	//   ....[115]....
        /*082c*/ 	.word	0x00007e90
        /*0830*/ 	.word	0x00000000
        /*0834*/ 	.word	0x00000000
        /*0838*/ 	.short	0x0101
        /*083a*/ 	.byte	0xff
	.zero		1


	//   ....[116]....
        /*083c*/ 	.word	0x00007ea0
        /*0840*/ 	.word	0x00000003
        /*0844*/ 	.word	0x00000110
        /*0848*/ 	.short	0x010a
        /*084a*/ 	.byte	0xff
	.zero		1


	//   ....[117]....
        /*084c*/ 	.word	0x00007f60
        /*0850*/ 	.word	0x00000003
        /*0854*/ 	.word	0x00000110
        /*0858*/ 	.short	0x010a
        /*085a*/ 	.byte	0xff
	.zero		1


	//   ....[118]....
        /*085c*/ 	.word	0x00008210
        /*0860*/ 	.word	0x0000003a
        /*0864*/ 	.word	0x00000000
        /*0868*/ 	.short	0x0101
        /*086a*/ 	.byte	0xff
	.zero		1


	//   ....[119]....
        /*086c*/ 	.word	0x000088b0
        /*0870*/ 	.word	0x00000000
        /*0874*/ 	.word	0x00000000
        /*0878*/ 	.short	0x0101
        /*087a*/ 	.byte	0xff
	.zero		1


	//   ....[120]....
        /*087c*/ 	.word	0x00008b30
        /*0880*/ 	.word	0x000000ff
        /*0884*/ 	.word	0x00000000
        /*0888*/ 	.short	0x0101
        /*088a*/ 	.byte	0x04
	.zero		1


	//   ....[121]....
        /*088c*/ 	.word	0x00008b60
        /*0890*/ 	.word	0x00000000
        /*0894*/ 	.word	0x00000088
        /*0898*/ 	.short	0x010a
        /*089a*/ 	.byte	0xff
	.zero		1


	//   ....[122]....
        /*089c*/ 	.word	0x00008bc0
        /*08a0*/ 	.word	0x00000000
        /*08a4*/ 	.word	0x00000088
        /*08a8*/ 	.short	0x010a
        /*08aa*/ 	.byte	0xff
	.zero		1


	//   ....[123]....
        /*08ac*/ 	.word	0x00008c20
        /*08b0*/ 	.word	0x00000000
        /*08b4*/ 	.word	0x00000150
        /*08b8*/ 	.short	0x010a
        /*08ba*/ 	.byte	0xff
	.zero		1


	//   ....[124]....
        /*08bc*/ 	.word	0x00008c80
        /*08c0*/ 	.word	0x00000000
        /*08c4*/ 	.word	0x00000000
        /*08c8*/ 	.short	0x010a
        /*08ca*/ 	.byte	0xff
	.zero		1


	//   ....[125]....
        /*08cc*/ 	.word	0x00008ce0
        /*08d0*/ 	.word	0x00000000
        /*08d4*/ 	.word	0x00000000
        /*08d8*/ 	.short	0x010a
        /*08da*/ 	.byte	0xff
	.zero		1


	//   ....[126]....
        /*08dc*/ 	.word	0x00008d40
        /*08e0*/ 	.word	0x00000000
        /*08e4*/ 	.word	0x00000000
        /*08e8*/ 	.short	0x010a
        /*08ea*/ 	.byte	0xff
	.zero		1


	//   ....[127]....
        /*08ec*/ 	.word	0x00008da0
        /*08f0*/ 	.word	0x00000000
        /*08f4*/ 	.word	0x00000000
        /*08f8*/ 	.short	0x010a
        /*08fa*/ 	.byte	0xff
	.zero		1


	//   ....[128]....
        /*08fc*/ 	.word	0x00008e00
        /*0900*/ 	.word	0x00000000
        /*0904*/ 	.word	0x00000000
        /*0908*/ 	.short	0x010a
        /*090a*/ 	.byte	0xff
	.zero		1


	//   ....[129]....
        /*090c*/ 	.word	0x00008e60
        /*0910*/ 	.word	0x00000000
        /*0914*/ 	.word	0x00000000
        /*0918*/ 	.short	0x010a
        /*091a*/ 	.byte	0xff
	.zero		1


	//   ....[130]....
        /*091c*/ 	.word	0x00008ec0
        /*0920*/ 	.word	0x00000000
        /*0924*/ 	.word	0x00000000
        /*0928*/ 	.short	0x010a
        /*092a*/ 	.byte	0xff
	.zero		1


	//   ....[131]....
        /*092c*/ 	.word	0x00008f20
        /*0930*/ 	.word	0x00000000
        /*0934*/ 	.word	0x00000000
        /*0938*/ 	.short	0x010a
        /*093a*/ 	.byte	0xff
	.zero		1


	//   ....[132]....
        /*093c*/ 	.word	0x00008f80
        /*0940*/ 	.word	0x00000000
        /*0944*/ 	.word	0x00000000
        /*0948*/ 	.short	0x010a
        /*094a*/ 	.byte	0xff
	.zero		1


	//   ....[133]....
        /*094c*/ 	.word	0x00008fe0
        /*0950*/ 	.word	0x00000000
        /*0954*/ 	.word	0x00000000
        /*0958*/ 	.short	0x010a
        /*095a*/ 	.byte	0xff
	.zero		1


	//   ....[134]....
        /*095c*/ 	.word	0x00009040
        /*0960*/ 	.word	0x00000000
        /*0964*/ 	.word	0x00000000
        /*0968*/ 	.short	0x010a
        /*096a*/ 	.byte	0xff
	.zero		1


	//   ....[135]....
        /*096c*/ 	.word	0x000090a0
        /*0970*/ 	.word	0x00000000
        /*0974*/ 	.word	0x00000000
        /*0978*/ 	.short	0x010a
        /*097a*/ 	.byte	0xff
	.zero		1


	//   ....[136]....
        /*097c*/ 	.word	0x00009100
        /*0980*/ 	.word	0x00000000
        /*0984*/ 	.word	0x00000000
        /*0988*/ 	.short	0x010a
        /*098a*/ 	.byte	0xff
	.zero		1


	//   ....[137]....
        /*098c*/ 	.word	0x00009160
        /*0990*/ 	.word	0x00000000
        /*0994*/ 	.word	0x00000000
        /*0998*/ 	.short	0x010a
        /*099a*/ 	.byte	0xff
	.zero		1


	//   ....[138]....
        /*099c*/ 	.word	0x000091c0
        /*09a0*/ 	.word	0x00000000
        /*09a4*/ 	.word	0x00000000
        /*09a8*/ 	.short	0x010a
        /*09aa*/ 	.byte	0xff
	.zero		1


	//   ....[139]....
        /*09ac*/ 	.word	0x00009220
        /*09b0*/ 	.word	0x00000000
        /*09b4*/ 	.word	0x00000000
        /*09b8*/ 	.short	0x010a
        /*09ba*/ 	.byte	0xff
	.zero		1


	//   ....[140]....
        /*09bc*/ 	.word	0x00009280
        /*09c0*/ 	.word	0x00000004
        /*09c4*/ 	.word	0x00000158
        /*09c8*/ 	.short	0x010a
        /*09ca*/ 	.byte	0xff
	.zero		1


	//   ....[141]....
        /*09cc*/ 	.word	0x000092e0
        /*09d0*/ 	.word	0x00000004
        /*09d4*/ 	.word	0x00000150
        /*09d8*/ 	.short	0x010a
        /*09da*/ 	.byte	0xff
	.zero		1


	//   ....[142]....
        /*09dc*/ 	.word	0x00009340
        /*09e0*/ 	.word	0x00000005
        /*09e4*/ 	.word	0x00000008
        /*09e8*/ 	.short	0x010a
        /*09ea*/ 	.byte	0xff
	.zero		1


	//   ....[143]....
        /*09ec*/ 	.word	0x00009420
        /*09f0*/ 	.word	0x00000003
        /*09f4*/ 	.word	0x00000008
        /*09f8*/ 	.short	0x010a
        /*09fa*/ 	.byte	0xff
	.zero		1


	//   ....[144]....
        /*09fc*/ 	.word	0x00009480
        /*0a00*/ 	.word	0x00000004
        /*0a04*/ 	.word	0x00000150
        /*0a08*/ 	.short	0x010a
        /*0a0a*/ 	.byte	0xff
	.zero		1


	//   ....[145]....
        /*0a0c*/ 	.word	0x000094e0
        /*0a10*/ 	.word	0x00000004
        /*0a14*/ 	.word	0x00000170
        /*0a18*/ 	.short	0x010a
        /*0a1a*/ 	.byte	0xff
	.zero		1


	//   ....[146]....
        /*0a1c*/ 	.word	0x00009540
        /*0a20*/ 	.word	0x00000004
        /*0a24*/ 	.word	0x00000000
        /*0a28*/ 	.short	0x010a
        /*0a2a*/ 	.byte	0xff
	.zero		1


	//   ....[147]....
        /*0a2c*/ 	.word	0x000095a0
        /*0a30*/ 	.word	0x00000000
        /*0a34*/ 	.word	0x00000000
        /*0a38*/ 	.short	0x010a
        /*0a3a*/ 	.byte	0xff
	.zero		1


	//   ....[148]....
        /*0a3c*/ 	.word	0x00009600
        /*0a40*/ 	.word	0x00000000
        /*0a44*/ 	.word	0x00000180
        /*0a48*/ 	.short	0x010a
        /*0a4a*/ 	.byte	0xff
	.zero		1


	//   ....[149]....
        /*0a4c*/ 	.word	0x00009660
        /*0a50*/ 	.word	0x00000000
        /*0a54*/ 	.word	0x00000150
        /*0a58*/ 	.short	0x010a
        /*0a5a*/ 	.byte	0xff
	.zero		1


	//   ....[150]....
        /*0a5c*/ 	.word	0x000096c0
        /*0a60*/ 	.word	0x00000000
        /*0a64*/ 	.word	0x00000148
        /*0a68*/ 	.short	0x010a
        /*0a6a*/ 	.byte	0xff
	.zero		1


	//   ....[151]....
        /*0a6c*/ 	.word	0x00009720
        /*0a70*/ 	.word	0x00000002
        /*0a74*/ 	.word	0x00000128
        /*0a78*/ 	.short	0x010a
        /*0a7a*/ 	.byte	0xff
	.zero		1


	//   ....[152]....
        /*0a7c*/ 	.word	0x00009780
        /*0a80*/ 	.word	0x00000000
        /*0a84*/ 	.word	0x00000128
        /*0a88*/ 	.short	0x010a
        /*0a8a*/ 	.byte	0xff
	.zero		1


	//   ....[153]....
        /*0a8c*/ 	.word	0x000097e0
        /*0a90*/ 	.word	0x00000000
        /*0a94*/ 	.word	0x00000000
        /*0a98*/ 	.short	0x010a
        /*0a9a*/ 	.byte	0xff
	.zero		1


	//   ....[154]....
        /*0a9c*/ 	.word	0x00009840
        /*0aa0*/ 	.word	0x00000000
        /*0aa4*/ 	.word	0x00000000
        /*0aa8*/ 	.short	0x010a
        /*0aaa*/ 	.byte	0xff
	.zero		1


	//   ....[155]....
        /*0aac*/ 	.word	0x000098a0
        /*0ab0*/ 	.word	0x00000000
        /*0ab4*/ 	.word	0x00000150
        /*0ab8*/ 	.short	0x010a
        /*0aba*/ 	.byte	0xff
	.zero		1


	//   ....[156]....
        /*0abc*/ 	.word	0x000098f0
        /*0ac0*/ 	.word	0x00000000
        /*0ac4*/ 	.word	0x00000110
        /*0ac8*/ 	.short	0x010a
        /*0aca*/ 	.byte	0xff
	.zero		1


	//   ....[157]....
        /*0acc*/ 	.word	0x00009940
        /*0ad0*/ 	.word	0x0000003a
        /*0ad4*/ 	.word	0x00000160
        /*0ad8*/ 	.short	0x010a
        /*0ada*/ 	.byte	0xff
	.zero		1


	//   ....[158]....
        /*0adc*/ 	.word	0x00009990
        /*0ae0*/ 	.word	0x00000003
        /*0ae4*/ 	.word	0x00000110
        /*0ae8*/ 	.short	0x010a
        /*0aea*/ 	.byte	0xff
	.zero		1


	//----- nvinfo : EIATTR_NUM_MBARRIERS
	.align		4
.L_47:
        /*0aec*/ 	.byte	0x03, 0x38
        /*0aee*/ 	.short	0x0031


	//----- nvinfo : EIATTR_EXIT_INSTR_OFFSETS
	.align		4
        /*0af0*/ 	.byte	0x04, 0x1c
        /*0af2*/ 	.short	(.L_49 - .L_48)


	//   ....[0]....
.L_48:
        /*0af4*/ 	.word	0x00003960


	//   ....[1]....
        /*0af8*/ 	.word	0x00003c10


	//   ....[2]....
        /*0afc*/ 	.word	0x00003c70


	//   ....[3]....
        /*0b00*/ 	.word	0x00004f30


	//   ....[4]....
        /*0b04*/ 	.word	0x00006240


	//   ....[5]....
        /*0b08*/ 	.word	0x00006280


	//   ....[6]....
        /*0b0c*/ 	.word	0x00008a10


	//   ....[7]....
        /*0b10*/ 	.word	0x00008a90


	//   ....[8]....
        /*0b14*/ 	.word	0x00008ac0


	//   ....[9]....
        /*0b18*/ 	.word	0x00008b40


	//----- nvinfo : EIATTR_MAX_THREADS
	.align		4
.L_49:
        /*0b1c*/ 	.byte	0x04, 0x05
        /*0b1e*/ 	.short	(.L_51 - .L_50)
.L_50:
        /*0b20*/ 	.word	0x00000100
        /*0b24*/ 	.word	0x00000001
        /*0b28*/ 	.word	0x00000001


	//----- nvinfo : EIATTR_CRS_STACK_SIZE
	.align		4
.L_51:
        /*0b2c*/ 	.byte	0x04, 0x1e
        /*0b2e*/ 	.short	(.L_53 - .L_52)
.L_52:
        /*0b30*/ 	.word	0x00000000


	//----- nvinfo : EIATTR_CBANK_PARAM_SIZE
	.align		4
.L_53:
        /*0b34*/ 	.byte	0x03, 0x19
        /*0b36*/ 	.short	0x0900


	//----- nvinfo : EIATTR_PARAM_CBANK
	.align		4
        /*0b38*/ 	.byte	0x04, 0x0a
        /*0b3a*/ 	.short	(.L_55 - .L_54)
	.align		4
.L_54:
        /*0b3c*/ 	.word	index@(.nv.constant0._ZN7cutlass13device_kernelINS_4conv6kernel13ConvUniversalINS1_16ConvProblemShapeILNS1_8OperatorE0ELi3EEENS1_10collective14CollectiveConvINS1_47MainloopSm100TmaUmmaWarpSpecializedImplicitGemmILS5_0ELi17ELi3ELi1ELi2EN4cute5tupleIJNSA_1CILi2EEENSC_ILi1EEESE_EEEEENSB_IJNSC_ILi128EEENSC_ILi64EEENSB_IJSI_EEEEEENS_6half_tESL_NSA_8TiledMMAINSA_8MMA_AtomIJNSA_26SM100_MMA_F16BF16_2x1SM_SSISL_SL_fLi128ELi64ELNSA_4UMMA5MajorE0ELSQ_0ELNSP_7ScaleInE0ELSR_0EEEEEENSA_6LayoutINSB_IJSE_SE_SE_EEENSB_IJNSC_ILi0EEESW_SW_EEEEENSB_IJNSA_10UnderscoreESZ_SZ_EEEEENS7_6detail27Sm100ImplicitGemmTileTraitsINSA_25SM100_TMA_2SM_LOAD_IM2COLENSA_14ComposedLayoutINSA_7SwizzleILi3ELi4ELi3EEENSA_18smem_ptr_flag_bitsILi16EEENSU_INSB_IJNSC_ILi8EEESI_EEENSB_IJSI_SE_EEEEEEEvEENS13_INSA_18SM100_TMA_2SM_LOADES1E_vEEEENS_8epilogue10collective18CollectiveEpilogueINS1J_23Sm100TmaWarpSpecializedILi3ELi2ELi16ELb1ELb0EEEJNSB_IJSI_SI_SJ_EEENSB_IJNSU_ISI_SE_EENSU_INSB_IJNSC_ILi16EEESD_EEENSB_IJSE_NSC_ILi32EEEEEEEEEEESL_NSB_IJNSB_IJllllEEESE_SW_EEESL_S1X_NS1J_6fusion15FusionCallbacksIS1N_NS1Y_17LinearCombinationISL_fSL_fLNS_15FloatRoundStyleE2EEES1O_S1V_JEEENSA_5SM1004TMEM4LOAD26SM100_TMEM_LOAD_32dp32b16xENSA_20SM90_TMA_LOAD_IM2COLENS15_INS16_ILi1ELi4ELi3EEES19_NSU_INSB_IJS1A_S1Q_EEENSB_IJS1Q_SE_EEEEEEENSA_39AutoVectorizingCopyWithAssumedAlignmentILi128EEENSA_21SM90_TMA_STORE_IM2COLES2D_S2F_S2F_EEEvvEEEEvNT_6ParamsE)
        /*0b40*/ 	.short	0x0380
        /*0b42*/ 	.short	0x0900


	//----- nvinfo : EIATTR_SW_WAR
	.align		4
.L_55:
        /*0b44*/ 	.byte	0x04, 0x36
        /*0b46*/ 	.short	(.L_57 - .L_56)
.L_56:
        /*0b48*/ 	.word	0x00000008
.L_57:


//--------------------- .nv.callgraph             --------------------------
	.section	.nv.callgraph,"",@"SHT_CUDA_CALLGRAPH"
	.align	4
	.sectionentsize	8
	.align		4
        /*0000*/ 	.word	0x00000000
	.align		4
        /*0004*/ 	.word	0xffffffff
	.align		4
        /*0008*/ 	.word	index@(_ZN7cutlass13device_kernelINS_4conv6kernel13ConvUniversalINS1_16ConvProblemShapeILNS1_8OperatorE0ELi3EEENS1_10collective14CollectiveConvINS1_47MainloopSm100TmaUmmaWarpSpecializedImplicitGemmILS5_0ELi17ELi3ELi1ELi2EN4cute5tupleIJNSA_1CILi2EEENSC_ILi1EEESE_EEEEENSB_IJNSC_ILi128EEENSC_ILi64EEENSB_IJSI_EEEEEENS_6half_tESL_NSA_8TiledMMAINSA_8MMA_AtomIJNSA_26SM100_MMA_F16BF16_2x1SM_SSISL_SL_fLi128ELi64ELNSA_4UMMA5MajorE0ELSQ_0ELNSP_7ScaleInE0ELSR_0EEEEEENSA_6LayoutINSB_IJSE_SE_SE_EEENSB_IJNSC_ILi0EEESW_SW_EEEEENSB_IJNSA_10UnderscoreESZ_SZ_EEEEENS7_6detail27Sm100ImplicitGemmTileTraitsINSA_25SM100_TMA_2SM_LOAD_IM2COLENSA_14ComposedLayoutINSA_7SwizzleILi3ELi4ELi3EEENSA_18smem_ptr_flag_bitsILi16EEENSU_INSB_IJNSC_ILi8EEESI_EEENSB_IJSI_SE_EEEEEEEvEENS13_INSA_18SM100_TMA_2SM_LOADES1E_vEEEENS_8epilogue10collective18CollectiveEpilogueINS1J_23Sm100TmaWarpSpecializedILi3ELi2ELi16ELb1ELb0EEEJNSB_IJSI_SI_SJ_EEENSB_IJNSU_ISI_SE_EENSU_INSB_IJNSC_ILi16EEESD_EEENSB_IJSE_NSC_ILi32EEEEEEEEEEESL_NSB_IJNSB_IJllllEEESE_SW_EEESL_S1X_NS1J_6fusion15FusionCallbacksIS1N_NS1Y_17LinearCombinationISL_fSL_fLNS_15FloatRoundStyleE2EEES1O_S1V_JEEENSA_5SM1004TMEM4LOAD26SM100_TMEM_LOAD_32dp32b16xENSA_20SM90_TMA_LOAD_IM2COLENS15_INS16_ILi1ELi4ELi3EEES19_NSU_INSB_IJS1A_S1Q_EEENSB_IJS1Q_SE_EEEEEEENSA_39AutoVectorizingCopyWithAssumedAlignmentILi128EEENSA_21SM90_TMA_STORE_IM2COLES2D_S2F_S2F_EEEvvEEEEvNT_6ParamsE)
	.align		4
        /*000c*/ 	.word	index@(__assertfail)
	.align		4
        /*0010*/ 	.word	0x00000000
	.align		4
        /*0014*/ 	.word	0xfffffffe
	.align		4
        /*0018*/ 	.word	0x00000000
	.align		4
        /*001c*/ 	.word	0xfffffffd
	.align		4
        /*0020*/ 	.word	0x00000000
	.align		4
        /*0024*/ 	.word	0xfffffffc


//--------------------- .nv.constant4             --------------------------
	.section	.nv.constant4,"a",@progbits
	.align	8
	.align		8
.nv.constant4:
        /*0000*/ 	.dword	__assertfail
	.align		8
        /*0008*/ 	.dword	__unnamed_1
	.align		8
        /*0010*/ 	.dword	__unnamed_2
	.align		8
        /*0018*/ 	.dword	_ZN39_INTERNAL_d01bb76c_4_k_cu_7e6795a3_32294cuda3std3__45__cpo5beginE
	.align		8
        /*0020*/ 	.dword	_ZN39_INTERNAL_d01bb76c_4_k_cu_7e6795a3_32294cuda3std3__45__cpo3endE
	.align		8
        /*0028*/ 	.dword	_ZN39_INTERNAL_d01bb76c_4_k_cu_7e6795a3_32294cuda3std3__45__cpo6cbeginE
	.align		8
        /*0030*/ 	.dword	_ZN39_INTERNAL_d01bb76c_4_k_cu_7e6795a3_32294cuda3std3__45__cpo4cendE
	.align		8
        /*0038*/ 	.dword	_ZN39_INTERNAL_d01bb76c_4_k_cu_7e6795a3_32294cuda3std3__441_GLOBAL__N__d01bb76c_4_k_cu_7e6795a3_32296ignoreE
	.align		8
        /*0040*/ 	.dword	_ZN39_INTERNAL_d01bb76c_4_k_cu_7e6795a3_32294cuda3std3__419piecewise_constructE
	.align		8
        /*0048*/ 	.dword	_ZN39_INTERNAL_d01bb76c_4_k_cu_7e6795a3_32294cuda3std3__48in_placeE
	.align		8
        /*0050*/ 	.dword	_ZN39_INTERNAL_d01bb76c_4_k_cu_7e6795a3_32294cuda3std6ranges3__45__cpo4swapE
	.align		8
        /*0058*/ 	.dword	_ZN39_INTERNAL_d01bb76c_4_k_cu_7e6795a3_32294cuda3std6ranges3__45__cpo9iter_moveE
	.align		8
        /*0060*/ 	.dword	_ZN39_INTERNAL_d01bb76c_4_k_cu_7e6795a3_32294cute7productE
	.align		8
        /*0068*/ 	.dword	_ZN39_INTERNAL_d01bb76c_4_k_cu_7e6795a3_32294cute1_E
	.align		8
        /*0070*/ 	.dword	$str$27
	.align		8
        /*0078*/ 	.dword	$str$28
	.align		8
        /*0080*/ 	.dword	$str$29
	.align		8
        /*0088*/ 	.dword	$str$30


//--------------------- .text._ZN7cutlass13device_kernelINS_4conv6kernel13ConvUniversalINS1_16ConvProblemShapeILNS1_8OperatorE0ELi3EEENS1_10collective14CollectiveConvINS1_47MainloopSm100TmaUmmaWarpSpecializedImplicitGemmILS5_0ELi17ELi3ELi1ELi2EN4cute5tupleIJNSA_1CILi2EEENSC_ILi1EEESE_EEEEENSB_IJNSC_ILi128EEENSC_ILi64EEENSB_IJSI_EEEEEENS_6half_tESL_NSA_8TiledMMAINSA_8MMA_AtomIJNSA_26SM100_MMA_F16BF16_2x1SM_SSISL_SL_fLi128ELi64ELNSA_4UMMA5MajorE0ELSQ_0ELNSP_7ScaleInE0ELSR_0EEEEEENSA_6LayoutINSB_IJSE_SE_SE_EEENSB_IJNSC_ILi0EEESW_SW_EEEEENSB_IJNSA_10UnderscoreESZ_SZ_EEEEENS7_6detail27Sm100ImplicitGemmTileTraitsINSA_25SM100_TMA_2SM_LOAD_IM2COLENSA_14ComposedLayoutINSA_7SwizzleILi3ELi4ELi3EEENSA_18smem_ptr_flag_bitsILi16EEENSU_INSB_IJNSC_ILi8EEESI_EEENSB_IJSI_SE_EEEEEEEvEENS13_INSA_18SM100_TMA_2SM_LOADES1E_vEEEENS_8epilogue10collective18CollectiveEpilogueINS1J_23Sm100TmaWarpSpecializedILi3ELi2ELi16ELb1ELb0EEEJNSB_IJSI_SI_SJ_EEENSB_IJNSU_ISI_SE_EENSU_INSB_IJNSC_ILi16EEESD_EEENSB_IJSE_NSC_ILi32EEEEEEEEEEESL_NSB_IJNSB_IJllllEEESE_SW_EEESL_S1X_NS1J_6fusion15FusionCallbacksIS1N_NS1Y_17LinearCombinationISL_fSL_fLNS_15FloatRoundStyleE2EEES1O_S1V_JEEENSA_5SM1004TMEM4LOAD26SM100_TMEM_LOAD_32dp32b16xENSA_20SM90_TMA_LOAD_IM2COLENS15_INS16_ILi1ELi4ELi3EEES19_NSU_INSB_IJS1A_S1Q_EEENSB_IJS1Q_SE_EEEEEEENSA_39AutoVectorizingCopyWithAssumedAlignmentILi128EEENSA_21SM90_TMA_STORE_IM2COLES2D_S2F_S2F_EEEvvEEEEvNT_6ParamsE --------------------------
	.section	.text._ZN7cutlass13device_kernelINS_4conv6kernel13ConvUniversalINS1_16ConvProblemShapeILNS1_8OperatorE0ELi3EEENS1_10collective14CollectiveConvINS1_47MainloopSm100TmaUmmaWarpSpecializedImplicitGemmILS5_0ELi17ELi3ELi1ELi2EN4cute5tupleIJNSA_1CILi2EEENSC_ILi1EEESE_EEEEENSB_IJNSC_ILi128EEENSC_ILi64EEENSB_IJSI_EEEEEENS_6half_tESL_NSA_8TiledMMAINSA_8MMA_AtomIJNSA_26SM100_MMA_F16BF16_2x1SM_SSISL_SL_fLi128ELi64ELNSA_4UMMA5MajorE0ELSQ_0ELNSP_7ScaleInE0ELSR_0EEEEEENSA_6LayoutINSB_IJSE_SE_SE_EEENSB_IJNSC_ILi0EEESW_SW_EEEEENSB_IJNSA_10UnderscoreESZ_SZ_EEEEENS7_6detail27Sm100ImplicitGemmTileTraitsINSA_25SM100_TMA_2SM_LOAD_IM2COLENSA_14ComposedLayoutINSA_7SwizzleILi3ELi4ELi3EEENSA_18smem_ptr_flag_bitsILi16EEENSU_INSB_IJNSC_ILi8EEESI_EEENSB_IJSI_SE_EEEEEEEvEENS13_INSA_18SM100_TMA_2SM_LOADES1E_vEEEENS_8epilogue10collective18CollectiveEpilogueINS1J_23Sm100TmaWarpSpecializedILi3ELi2ELi16ELb1ELb0EEEJNSB_IJSI_SI_SJ_EEENSB_IJNSU_ISI_SE_EENSU_INSB_IJNSC_ILi16EEESD_EEENSB_IJSE_NSC_ILi32EEEEEEEEEEESL_NSB_IJNSB_IJllllEEESE_SW_EEESL_S1X_NS1J_6fusion15FusionCallbacksIS1N_NS1Y_17LinearCombinationISL_fSL_fLNS_15FloatRoundStyleE2EEES1O_S1V_JEEENSA_5SM1004TMEM4LOAD26SM100_TMEM_LOAD_32dp32b16xENSA_20SM90_TMA_LOAD_IM2COLENS15_INS16_ILi1ELi4ELi3EEES19_NSU_INSB_IJS1A_S1Q_EEENSB_IJS1Q_SE_EEEEEEENSA_39AutoVectorizingCopyWithAssumedAlignmentILi128EEENSA_21SM90_TMA_STORE_IM2COLES2D_S2F_S2F_EEEvvEEEEvNT_6ParamsE,"ax",@progbits
	.align	128
.text._ZN7cutlass13device_kernelINS_4conv6kernel13ConvUniversalINS1_16ConvProblemShapeILNS1_8OperatorE0ELi3EEENS1_10collective14CollectiveConvINS1_47MainloopSm100TmaUmmaWarpSpecializedImplicitGemmILS5_0ELi17ELi3ELi1ELi2EN4cute5tupleIJNSA_1CILi2EEENSC_ILi1EEESE_EEEEENSB_IJNSC_ILi128EEENSC_ILi64EEENSB_IJSI_EEEEEENS_6half_tESL_NSA_8TiledMMAINSA_8MMA_AtomIJNSA_26SM100_MMA_F16BF16_2x1SM_SSISL_SL_fLi128ELi64ELNSA_4UMMA5MajorE0ELSQ_0ELNSP_7ScaleInE0ELSR_0EEEEEENSA_6LayoutINSB_IJSE_SE_SE_EEENSB_IJNSC_ILi0EEESW_SW_EEEEENSB_IJNSA_10UnderscoreESZ_SZ_EEEEENS7_6detail27Sm100ImplicitGemmTileTraitsINSA_25SM100_TMA_2SM_LOAD_IM2COLENSA_14ComposedLayoutINSA_7SwizzleILi3ELi4ELi3EEENSA_18smem_ptr_flag_bitsILi16EEENSU_INSB_IJNSC_ILi8EEESI_EEENSB_IJSI_SE_EEEEEEEvEENS13_INSA_18SM100_TMA_2SM_LOADES1E_vEEEENS_8epilogue10collective18CollectiveEpilogueINS1J_23Sm100TmaWarpSpecializedILi3ELi2ELi16ELb1ELb0EEEJNSB_IJSI_SI_SJ_EEENSB_IJNSU_ISI_SE_EENSU_INSB_IJNSC_ILi16EEESD_EEENSB_IJSE_NSC_ILi32EEEEEEEEEEESL_NSB_IJNSB_IJllllEEESE_SW_EEESL_S1X_NS1J_6fusion15FusionCallbacksIS1N_NS1Y_17LinearCombinationISL_fSL_fLNS_15FloatRoundStyleE2EEES1O_S1V_JEEENSA_5SM1004TMEM4LOAD26SM100_TMEM_LOAD_32dp32b16xENSA_20SM90_TMA_LOAD_IM2COLENS15_INS16_ILi1ELi4ELi3EEES19_NSU_INSB_IJS1A_S1Q_EEENSB_IJS1Q_SE_EEEEEEENSA_39AutoVectorizingCopyWithAssumedAlignmentILi128EEENSA_21SM90_TMA_STORE_IM2COLES2D_S2F_S2F_EEEvvEEEEvNT_6ParamsE:
        .type           _ZN7cutlass13device_kernelINS_4conv6kernel13ConvUniversalINS1_16ConvProblemShapeILNS1_8OperatorE0ELi3EEENS1_10collective14CollectiveConvINS1_47MainloopSm100TmaUmmaWarpSpecializedImplicitGemmILS5_0ELi17ELi3ELi1ELi2EN4cute5tupleIJNSA_1CILi2EEENSC_ILi1EEESE_EEEEENSB_IJNSC_ILi128EEENSC_ILi64EEENSB_IJSI_EEEEEENS_6half_tESL_NSA_8TiledMMAINSA_8MMA_AtomIJNSA_26SM100_MMA_F16BF16_2x1SM_SSISL_SL_fLi128ELi64ELNSA_4UMMA5MajorE0ELSQ_0ELNSP_7ScaleInE0ELSR_0EEEEEENSA_6LayoutINSB_IJSE_SE_SE_EEENSB_IJNSC_ILi0EEESW_SW_EEEEENSB_IJNSA_10UnderscoreESZ_SZ_EEEEENS7_6detail27Sm100ImplicitGemmTileTraitsINSA_25SM100_TMA_2SM_LOAD_IM2COLENSA_14ComposedLayoutINSA_7SwizzleILi3ELi4ELi3EEENSA_18smem_ptr_flag_bitsILi16EEENSU_INSB_IJNSC_ILi8EEESI_EEENSB_IJSI_SE_EEEEEEEvEENS13_INSA_18SM100_TMA_2SM_LOADES1E_vEEEENS_8epilogue10collective18CollectiveEpilogueINS1J_23Sm100TmaWarpSpecializedILi3ELi2ELi16ELb1ELb0EEEJNSB_IJSI_SI_SJ_EEENSB_IJNSU_ISI_SE_EENSU_INSB_IJNSC_ILi16EEESD_EEENSB_IJSE_NSC_ILi32EEEEEEEEEEESL_NSB_IJNSB_IJllllEEESE_SW_EEESL_S1X_NS1J_6fusion15FusionCallbacksIS1N_NS1Y_17LinearCombinationISL_fSL_fLNS_15FloatRoundStyleE2EEES1O_S1V_JEEENSA_5SM1004TMEM4LOAD26SM100_TMEM_LOAD_32dp32b16xENSA_20SM90_TMA_LOAD_IM2COLENS15_INS16_ILi1ELi4ELi3EEES19_NSU_INSB_IJS1A_S1Q_EEENSB_IJS1Q_SE_EEEEEEENSA_39AutoVectorizingCopyWithAssumedAlignmentILi128EEENSA_21SM90_TMA_STORE_IM2COLES2D_S2F_S2F_EEEvvEEEEvNT_6ParamsE,@function
        .size           _ZN7cutlass13device_kernelINS_4conv6kernel13ConvUniversalINS1_16ConvProblemShapeILNS1_8OperatorE0ELi3EEENS1_10collective14CollectiveConvINS1_47MainloopSm100TmaUmmaWarpSpecializedImplicitGemmILS5_0ELi17ELi3ELi1ELi2EN4cute5tupleIJNSA_1CILi2EEENSC_ILi1EEESE_EEEEENSB_IJNSC_ILi128EEENSC_ILi64EEENSB_IJSI_EEEEEENS_6half_tESL_NSA_8TiledMMAINSA_8MMA_AtomIJNSA_26SM100_MMA_F16BF16_2x1SM_SSISL_SL_fLi128ELi64ELNSA_4UMMA5MajorE0ELSQ_0ELNSP_7ScaleInE0ELSR_0EEEEEENSA_6LayoutINSB_IJSE_SE_SE_EEENSB_IJNSC_ILi0EEESW_SW_EEEEENSB_IJNSA_10UnderscoreESZ_SZ_EEEEENS7_6detail27Sm100ImplicitGemmTileTraitsINSA_25SM100_TMA_2SM_LOAD_IM2COLENSA_14ComposedLayoutINSA_7SwizzleILi3ELi4ELi3EEENSA_18smem_ptr_flag_bitsILi16EEENSU_INSB_IJNSC_ILi8EEESI_EEENSB_IJSI_SE_EEEEEEEvEENS13_INSA_18SM100_TMA_2SM_LOADES1E_vEEEENS_8epilogue10collective18CollectiveEpilogueINS1J_23Sm100TmaWarpSpecializedILi3ELi2ELi16ELb1ELb0EEEJNSB_IJSI_SI_SJ_EEENSB_IJNSU_ISI_SE_EENSU_INSB_IJNSC_ILi16EEESD_EEENSB_IJSE_NSC_ILi32EEEEEEEEEEESL_NSB_IJNSB_IJllllEEESE_SW_EEESL_S1X_NS1J_6fusion15FusionCallbacksIS1N_NS1Y_17LinearCombinationISL_fSL_fLNS_15FloatRoundStyleE2EEES1O_S1V_JEEENSA_5SM1004TMEM4LOAD26SM100_TMEM_LOAD_32dp32b16xENSA_20SM90_TMA_LOAD_IM2COLENS15_INS16_ILi1ELi4ELi3EEES19_NSU_INSB_IJS1A_S1Q_EEENSB_IJS1Q_SE_EEEEEEENSA_39AutoVectorizingCopyWithAssumedAlignmentILi128EEENSA_21SM90_TMA_STORE_IM2COLES2D_S2F_S2F_EEEvvEEEEvNT_6ParamsE,(.L_x_205 - _ZN7cutlass13device_kernelINS_4conv6kernel13ConvUniversalINS1_16ConvProblemShapeILNS1_8OperatorE0ELi3EEENS1_10collective14CollectiveConvINS1_47MainloopSm100TmaUmmaWarpSpecializedImplicitGemmILS5_0ELi17ELi3ELi1ELi2EN4cute5tupleIJNSA_1CILi2EEENSC_ILi1EEESE_EEEEENSB_IJNSC_ILi128EEENSC_ILi64EEENSB_IJSI_EEEEEENS_6half_tESL_NSA_8TiledMMAINSA_8MMA_AtomIJNSA_26SM100_MMA_F16BF16_2x1SM_SSISL_SL_fLi128ELi64ELNSA_4UMMA5MajorE0ELSQ_0ELNSP_7ScaleInE0ELSR_0EEEEEENSA_6LayoutINSB_IJSE_SE_SE_EEENSB_IJNSC_ILi0EEESW_SW_EEEEENSB_IJNSA_10UnderscoreESZ_SZ_EEEEENS7_6detail27Sm100ImplicitGemmTileTraitsINSA_25SM100_TMA_2SM_LOAD_IM2COLENSA_14ComposedLayoutINSA_7SwizzleILi3ELi4ELi3EEENSA_18smem_ptr_flag_bitsILi16EEENSU_INSB_IJNSC_ILi8EEESI_EEENSB_IJSI_SE_EEEEEEEvEENS13_INSA_18SM100_TMA_2SM_LOADES1E_vEEEENS_8epilogue10collective18CollectiveEpilogueINS1J_23Sm100TmaWarpSpecializedILi3ELi2ELi16ELb1ELb0EEEJNSB_IJSI_SI_SJ_EEENSB_IJNSU_ISI_SE_EENSU_INSB_IJNSC_ILi16EEESD_EEENSB_IJSE_NSC_ILi32EEEEEEEEEEESL_NSB_IJNSB_IJllllEEESE_SW_EEESL_S1X_NS1J_6fusion15FusionCallbacksIS1N_NS1Y_17LinearCombinationISL_fSL_fLNS_15FloatRoundStyleE2EEES1O_S1V_JEEENSA_5SM1004TMEM4LOAD26SM100_TMEM_LOAD_32dp32b16xENSA_20SM90_TMA_LOAD_IM2COLENS15_INS16_ILi1ELi4ELi3EEES19_NSU_INSB_IJS1A_S1Q_EEENSB_IJS1Q_SE_EEEEEEENSA_39AutoVectorizingCopyWithAssumedAlignmentILi128EEENSA_21SM90_TMA_STORE_IM2COLES2D_S2F_S2F_EEEvvEEEEvNT_6ParamsE)
        .other          _ZN7cutlass13device_kernelINS_4conv6kernel13ConvUniversalINS1_16ConvProblemShapeILNS1_8OperatorE0ELi3EEENS1_10collective14CollectiveConvINS1_47MainloopSm100TmaUmmaWarpSpecializedImplicitGemmILS5_0ELi17ELi3ELi1ELi2EN4cute5tupleIJNSA_1CILi2EEENSC_ILi1EEESE_EEEEENSB_IJNSC_ILi128EEENSC_ILi64EEENSB_IJSI_EEEEEENS_6half_tESL_NSA_8TiledMMAINSA_8MMA_AtomIJNSA_26SM100_MMA_F16BF16_2x1SM_SSISL_SL_fLi128ELi64ELNSA_4UMMA5MajorE0ELSQ_0ELNSP_7ScaleInE0ELSR_0EEEEEENSA_6LayoutINSB_IJSE_SE_SE_EEENSB_IJNSC_ILi0EEESW_SW_EEEEENSB_IJNSA_10UnderscoreESZ_SZ_EEEEENS7_6detail27Sm100ImplicitGemmTileTraitsINSA_25SM100_TMA_2SM_LOAD_IM2COLENSA_14ComposedLayoutINSA_7SwizzleILi3ELi4ELi3EEENSA_18smem_ptr_flag_bitsILi16EEENSU_INSB_IJNSC_ILi8EEESI_EEENSB_IJSI_SE_EEEEEEEvEENS13_INSA_18SM100_TMA_2SM_LOADES1E_vEEEENS_8epilogue10collective18CollectiveEpilogueINS1J_23Sm100TmaWarpSpecializedILi3ELi2ELi16ELb1ELb0EEEJNSB_IJSI_SI_SJ_EEENSB_IJNSU_ISI_SE_EENSU_INSB_IJNSC_ILi16EEESD_EEENSB_IJSE_NSC_ILi32EEEEEEEEEEESL_NSB_IJNSB_IJllllEEESE_SW_EEESL_S1X_NS1J_6fusion15FusionCallbacksIS1N_NS1Y_17LinearCombinationISL_fSL_fLNS_15FloatRoundStyleE2EEES1O_S1V_JEEENSA_5SM1004TMEM4LOAD26SM100_TMEM_LOAD_32dp32b16xENSA_20SM90_TMA_LOAD_IM2COLENS15_INS16_ILi1ELi4ELi3EEES19_NSU_INSB_IJS1A_S1Q_EEENSB_IJS1Q_SE_EEEEEEENSA_39AutoVectorizingCopyWithAssumedAlignmentILi128EEENSA_21SM90_TMA_STORE_IM2COLES2D_S2F_S2F_EEEvvEEEEvNT_6ParamsE,@"STO_CUDA_ENTRY STV_DEFAULT"
_ZN7cutlass13device_kernelINS_4conv6kernel13ConvUniversalINS1_16ConvProblemShapeILNS1_8OperatorE0ELi3EEENS1_10collective14CollectiveConvINS1_47MainloopSm100TmaUmmaWarpSpecializedImplicitGemmILS5_0ELi17ELi3ELi1ELi2EN4cute5tupleIJNSA_1CILi2EEENSC_ILi1EEESE_EEEEENSB_IJNSC_ILi128EEENSC_ILi64EEENSB_IJSI_EEEEEENS_6half_tESL_NSA_8TiledMMAINSA_8MMA_AtomIJNSA_26SM100_MMA_F16BF16_2x1SM_SSISL_SL_fLi128ELi64ELNSA_4UMMA5MajorE0ELSQ_0ELNSP_7ScaleInE0ELSR_0EEEEEENSA_6LayoutINSB_IJSE_SE_SE_EEENSB_IJNSC_ILi0EEESW_SW_EEEEENSB_IJNSA_10UnderscoreESZ_SZ_EEEEENS7_6detail27Sm100ImplicitGemmTileTraitsINSA_25SM100_TMA_2SM_LOAD_IM2COLENSA_14ComposedLayoutINSA_7SwizzleILi3ELi4ELi3EEENSA_18smem_ptr_flag_bitsILi16EEENSU_INSB_IJNSC_ILi8EEESI_EEENSB_IJSI_SE_EEEEEEEvEENS13_INSA_18SM100_TMA_2SM_LOADES1E_vEEEENS_8epilogue10collective18CollectiveEpilogueINS1J_23Sm100TmaWarpSpecializedILi3ELi2ELi16ELb1ELb0EEEJNSB_IJSI_SI_SJ_EEENSB_IJNSU_ISI_SE_EENSU_INSB_IJNSC_ILi16EEESD_EEENSB_IJSE_NSC_ILi32EEEEEEEEEEESL_NSB_IJNSB_IJllllEEESE_SW_EEESL_S1X_NS1J_6fusion15FusionCallbacksIS1N_NS1Y_17LinearCombinationISL_fSL_fLNS_15FloatRoundStyleE2EEES1O_S1V_JEEENSA_5SM1004TMEM4LOAD26SM100_TMEM_LOAD_32dp32b16xENSA_20SM90_TMA_LOAD_IM2COLENS15_INS16_ILi1ELi4ELi3EEES19_NSU_INSB_IJS1A_S1Q_EEENSB_IJS1Q_SE_EEEEEEENSA_39AutoVectorizingCopyWithAssumedAlignmentILi128EEENSA_21SM90_TMA_STORE_IM2COLES2D_S2F_S2F_EEEvvEEEEvNT_6ParamsE:
[----:B------:R-:W1:Y:S01]  /*0000*/  LDC R1, c[0x0][0x37c] ;  /* 0x0000df00ff017b82 */ /* 0x000e620000000800 */
[----:B------:R-:W2:Y:S01]  /*0010*/  S2R R53, SR_TID.X ;  /* 0x0000000000357919 */ /* 0x000ea20000002100 */
[----:B------:R-:W3:Y:S06]  /*0020*/  LDCU.64 UR8, c[0x0][0x990] ;  /* 0x00013200ff0877ac */ /* 0x000eec0008000a00 */
[----:B------:R-:W4:Y:S01]  /*0030*/  S2UR UR4, SR_CgaCtaId ;  /* 0x00000000000479c3 */ /* 0x000f220000008800 */
[----:B-1----:R-:W-:Y:S01]  /*0040*/  VIADD R1, R1, 0xfffffff8 ;  /* 0xfffffff801017836 */ /* 0x002fe20000000000 */
[----:B------:R-:W-:-:S02]  /*0050*/  PRMT R45, RZ, 0x7610, R45 ;  /* 0x00007610ff2d7816 */ /* 0x000fc4000000002d */
[----:B------:R-:W-:Y:S02]  /*0060*/  ELECT P1, URZ, PT ;  /* 0x0000000000ff782f */ /* 0x000fe40003820000 */
[----:B------:R-:W-:Y:S01]  /*0070*/  R2UR UR43, R1 ;  /* 0x00000000012b72ca */ /* 0x000fe200000e0000 */
[----:B---3--:R-:W-:-:S04]  /*0080*/  UISETP.NE.U32.AND UP0, UPT, UR8, URZ, UPT ;  /* 0x000000ff0800728c */ /* 0x008fc8000bf05070 */
[----:B------:R-:W-:Y:S02]  /*0090*/  UISETP.NE.AND.EX UP0, UPT, UR9, URZ, UPT, UP0 ;  /* 0x000000ff0900728c */ /* 0x000fe4000bf05300 */
[----:B----4-:R-:W-:Y:S02]  /*00a0*/  ULOP3.LUT UR38, UR4, 0x1, URZ, 0xc0, !UPT ;  /* 0x0000000104267892 */ /* 0x010fe4000f8ec0ff */
[----:B------:R-:W-:Y:S01]  /*00b0*/  ULOP3.LUT UR37, UR4, 0x1, URZ, 0x3c, !UPT ;  /* 0x0000000104257892 */ /* 0x000fe2000f8e3cff */
[----:B--2---:R-:W-:-:S05]  /*00c0*/  SHF.R.U32.HI R46, RZ, 0x5, R53 ;  /* 0x00000005ff2e7819 */ /* 0x004fca0000011635 */
[----:B------:R-:W1:Y:S02]  /*00d0*/  SHFL.IDX PT, R0, R46, RZ, 0x1f ;  /* 0x00001fff2e007589 */ /* 0x000e6400000e0000 */
[----:B-1----:R-:W-:Y:S01]  /*00e0*/  R2UR UR18, R0 ;  /* 0x00000000001272ca */ /* 0x002fe200000e0000 */
[----:B------:R-:W-:-:S14]  /*00f0*/  BRA.U UP0, `(.L_x_0) ;  /* 0x0000000100307547 */ /* 0x000fdc000b800000 */
[----:B------:R-:W1:Y:S02]  /*0100*/  LDCU.64 UR4, c[0x0][0x988] ;  /* 0x00013100ff0477ac */ /* 0x000e640008000a00 */
[----:B-1----:R-:W-:-:S04]  /*0110*/  UISETP.NE.U32.AND UP0, UPT, UR4, URZ, UPT ;  /* 0x000000ff0400728c */ /* 0x002fc8000bf05070 */
[----:B------:R-:W-:-:S09]  /*0120*/  UISETP.NE.AND.EX UP0, UPT, UR5, URZ, UPT, UP0 ;  /* 0x000000ff0500728c */ /* 0x000fd2000bf05300 */
[----:B------:R-:W-:Y:S05]  /*0130*/  BRA.U !UP0, `(.L_x_1) ;  /* 0x0000000108147547 */ /* 0x000fea000b800000 */
[----:B------:R-:W1:Y:S01]  /*0140*/  LDC.64 R26, c[0x0][0x988] ;  /* 0x00026200ff1a7b82 */ /* 0x000e620000000a00 */
[----:B------:R-:W1:Y:S02]  /*0150*/  LDCU.64 UR4, c[0x0][0x358] ;  /* 0x00006b00ff0477ac */ /* 0x000e640008000a00 */
[----:B-1----:R1:W5:Y:S01]  /*0160*/  LDG.E R26, desc[UR4][R26.64] ;  /* 0x000000041a1a7981 */ /* 0x002362000c1e1900 */
[----:B------:R-:W-:Y:S01]  /*0170*/  HFMA2 R45, -RZ, RZ, 0, 5.9604644775390625e-08 ;  /* 0x00000001ff2d7431 */ /* 0x000fe200000001ff */
[----:B------:R-:W-:Y:S05]  /*0180*/  BRA `(.L_x_0) ;  /* 0x00000000000c7947 */ /* 0x000fea0003800000 */
.L_x_1:
[----:B------:R-:W1:Y:S01]  /*0190*/  LDCU UR4, c[0x0][0x980] ;  /* 0x00013000ff0477ac */ /* 0x000e620008000800 */
[----:B------:R-:W-:Y:S01]  /*01a0*/  HFMA2 R45, -RZ, RZ, 0, 5.9604644775390625e-08 ;  /* 0x00000001ff2d7431 */ /* 0x000fe200000001ff */
[----:B-1----:R-:W-:-:S07]  /*01b0*/  MOV R26, UR4 ;  /* 0x00000004001a7c02 */ /* 0x002fce0008000f00 */
.L_x_0:
[----:B------:R-:W2:Y:S02]  /*01c0*/  LDCU.64 UR4, c[0x0][0x9b0] ;  /* 0x00013600ff0477ac */ /* 0x000ea40008000a00 */
[----:B--2---:R-:W-:-:S04]  /*01d0*/  UISETP.NE.U32.AND UP0, UPT, UR4, URZ, UPT ;  /* 0x000000ff0400728c */ /* 0x004fc8000bf05070 */
[----:B------:R-:W-:-:S09]  /*01e0*/  UISETP.NE.AND.EX UP0, UPT, UR5, URZ, UPT, UP0 ;  /* 0x000000ff0500728c */ /* 0x000fd2000bf05300 */
[----:B------:R-:W-:Y:S05]  /*01f0*/  BRA.U UP0, `(.L_x_2) ;  /* 0x0000000100287547 */ /* 0x000fea000b800000 */
[----:B------:R-:W2:Y:S02]  /*0200*/  LDCU.64 UR4, c[0x0][0x9a8] ;  /* 0x00013500ff0477ac */ /* 0x000ea40008000a00 */
[----:B--2---:R-:W-:-:S04]  /*0210*/  UISETP.NE.U32.AND UP0, UPT, UR4, URZ, UPT ;  /* 0x000000ff0400728c */ /* 0x004fc8000bf05070 */
[----:B------:R-:W-:-:S09]  /*0220*/  UISETP.NE.AND.EX UP0, UPT, UR5, URZ, UPT, UP0 ;  /* 0x000000ff0500728c */ /* 0x000fd2000bf05300 */
[----:B------:R-:W-:Y:S05]  /*0230*/  BRA.U !UP0, `(.L_x_3) ;  /* 0x0000000108107547 */ /* 0x000fea000b800000 */
[----:B------:R-:W2:Y:S01]  /*0240*/  LDC.64 R24, c[0x0][0x9a8] ;  /* 0x00026a00ff187b82 */ /* 0x000ea20000000a00 */
[----:B------:R-:W2:Y:S02]  /*0250*/  LDCU.64 UR4, c[0x0][0x358] ;  /* 0x00006b00ff0477ac */ /* 0x000ea40008000a00 */
[----:B--2---:R2:W5:Y:S01]  /*0260*/  LDG.E R24, desc[UR4][R24.64] ;  /* 0x0000000418187981 */ /* 0x004562000c1e1900 */
[----:B------:R-:W-:Y:S05]  /*0270*/  BRA `(.L_x_2) ;  /* 0x0000000000087947 */ /* 0x000fea0003800000 */
.L_x_3:
[----:B------:R-:W2:Y:S02]  /*0280*/  LDCU UR4, c[0x0][0x9a0] ;  /* 0x00013400ff0477ac */ /* 0x000ea40008000800 */
[----:B--2---:R-:W-:Y:S02]  /*0290*/  MOV R24, UR4 ;  /* 0x0000000400187c02 */ /* 0x004fe40008000f00 */
.L_x_2:
[----:B------:R-:W-:Y:S01]  /*02a0*/  IMAD.U32 R0, RZ, RZ, UR18 ;  /* 0x00000012ff007e24 */ /* 0x000fe2000f8e00ff */
[----:B------:R-:W-:Y:S04]  /*02b0*/  BSSY.RECONVERGENT B0, `(.L_x_4) ;  /* 0x000000c000007945 */ /* 0x000fe80003800200 */
[C---:B------:R-:W-:Y:S02]  /*02c0*/  ISETP.NE.OR P2, PT, R0.reuse, 0x1, !P1 ;  /* 0x000000010000780c */ /* 0x040fe40004f45670 */
[----:B------:R-:W-:-:S11]  /*02d0*/  ISETP.NE.OR P0, PT, R0, 0x3, !P1 ;  /* 0x000000030000780c */ /* 0x000fd60004f05670 */
[----:B------:R-:W-:Y:S05]  /*02e0*/  @P2 BRA `(.L_x_5) ;  /* 0x0000000000202947 */ /* 0x000fea0003800000 */
[----:B------:R-:W3:Y:S02]  /*02f0*/  LDCU.64 UR4, c[0x0][0x348] ;  /* 0x00006900ff0477ac */ /* 0x000ee40008000a00 */
[----:B---3--:R-:W-:Y:S02]  /*0300*/  UIADD3 UR6, UP1, UPT, UR4, 0x80, URZ ;  /* 0x0000008004067890 */ /* 0x008fe4000ff3e0ff */
[----:B------:R-:W-:Y:S02]  /*0310*/  UIADD3 UR4, UP0, UPT, UR4, 0x200, URZ ;  /* 0x0000020004047890 */ /* 0x000fe4000ff1e0ff */
[----:B------:R-:W-:Y:S02]  /*0320*/  UIADD3.X UR7, UPT, UPT, URZ, UR5, URZ, UP1, !UPT ;  /* 0x00000005ff077290 */ /* 0x000fe40008ffe4ff */
[----:B------:R-:W-:-:S07]  /*0330*/  UIADD3.X UR5, UPT, UPT, URZ, UR5, URZ, UP0, !UPT ;  /* 0x00000005ff057290 */ /* 0x000fce00087fe4ff */
[----:B------:R3:W-:Y:S02]  /*0340*/  UTMACCTL.PF [UR6] ;  /* 0x00000000060079b9 */ /* 0x0007e40008040000 */
[----:B------:R3:W-:Y:S02]  /*0350*/  UTMACCTL.PF [UR4] ;  /* 0x00000000040079b9 */ /* 0x0007e40008040000 */
[----:B---3--:R-:W-:Y:S01]  /*0360*/  NOP ;  /* 0x0000000000007918 */ /* 0x008fe20000000000 */
.L_x_5:
[----:B------:R-:W-:Y:S05]  /*0370*/  BSYNC.RECONVERGENT B0 ;  /* 0x0000000000007941 */ /* 0x000fea0003800200 */
.L_x_4:
[----:B------:R-:W-:Y:S04]  /*0380*/  BSSY.RECONVERGENT B0, `(.L_x_6) ;  /* 0x000000a000007945 */ /* 0x000fe80003800200 */
        /* <DEDUP_REMOVED lines=9> */
.L_x_7:
[----:B------:R-:W-:Y:S05]  /*0420*/  BSYNC.RECONVERGENT B0 ;  /* 0x0000000000007941 */ /* 0x000fea0003800200 */
.L_x_6:
[----:B------:R-:W3:Y:S01]  /*0430*/  LDCU.64 UR4, c[0x0][0x988] ;  /* 0x00013100ff0477ac */ /* 0x000ee20008000a00 */
[----:B------:R-:W-:Y:S02]  /*0440*/  UISETP.EQ.U32.AND UP2, UPT, UR8, URZ, UPT ;  /* 0x000000ff0800728c */ /* 0x000fe4000bf42070 */
[----:B------:R-:W-:Y:S02]  /*0450*/  UPLOP3.LUT UP3, UPT, UPT, UPT, UPT, 0x80, 0x8 ;  /* 0x000000000008789c */ /* 0x000fe40003f6f070 */
[----:B---3--:R-:W-:-:S04]  /*0460*/  UISETP.NE.U32.AND UP0, UPT, UR4, URZ, UPT ;  /* 0x000000ff0400728c */ /* 0x008fc8000bf05070 */
[----:B------:R-:W-:-:S04]  /*0470*/  UISETP.NE.AND.EX UP1, UPT, UR5, URZ, UPT, UP0 ;  /* 0x000000ff0500728c */ /* 0x000fc8000bf25300 */
[----:B------:R-:W-:-:S04]  /*0480*/  UISETP.EQ.OR.EX UP4, UPT, UR9, URZ, !UP1, UP2 ;  /* 0x000000ff0900728c */ /* 0x000fc8000cf82720 */
[----:B------:R-:W-:-:S06]  /*0490*/  UP2UR UR4, UPR, URZ, 0x10 ;  /* 0x00000010ff047883 */ /* 0x000fcc0008000000 */
[----:B------:R-:W-:Y:S01]  /*04a0*/  MOV R49, UR4 ;  /* 0x0000000400317c02 */ /* 0x000fe20008000f00 */
[----:B------:R-:W-:Y:S06]  /*04b0*/  BRA.U !UP4, `(.L_x_8) ;  /* 0x000000010c207547 */ /* 0x000fec000b800000 */
[----:B------:R-:W-:Y:S01]  /*04c0*/  UISETP.NE.U32.AND UP2, UPT, UR8, URZ, UPT ;  /* 0x000000ff0800728c */ /* 0x000fe2000bf45070 */
[----:B-----5:R-:W-:Y:S01]  /*04d0*/  FSETP.NEU.AND P0, PT, R26, RZ, PT ;  /* 0x000000ff1a00720b */ /* 0x020fe20003f0d000 */
[----:B------:R-:W-:Y:S02]  /*04e0*/  USEL UR4, URZ, 0xffffffff, UP1 ;  /* 0xffffffffff047887 */ /* 0x000fe40008800000 */
[----:B------:R-:W-:-:S10]  /*04f0*/  UISETP.NE.AND.EX UP2, UPT, UR9, URZ, UPT, UP2 ;  /* 0x000000ff0900728c */ /* 0x000fd4000bf45320 */
[----:B------:R-:W-:Y:S01]  /*0500*/  VOTEU.ANY UP0, P0 ;  /* 0x0000000000ff7886 */ /* 0x000fe20000000100 */
[----:B------:R-:W-:-:S04]  /*0510*/  @!UP2 USEL UR4, URZ, 0xffffffff, UP0 ;  /* 0xffffffffff04a887 */ /* 0x000fc80008000000 */
[----:B------:R-:W-:-:S04]  /*0520*/  ULOP3.LUT UR4, UR4, 0x1, URZ, 0xc0, !UPT ;  /* 0x0000000104047892 */ /* 0x000fc8000f8ec0ff */
[----:B------:R-:W-:-:S11]  /*0530*/  UISETP.NE.U32.AND UP3, UPT, UR4, 0x1, UPT ;  /* 0x000000010400788c */ /* 0x000fd6000bf65070 */
.L_x_8:
[----:B------:R-:W3:Y:S01]  /*0540*/  SHFL.IDX PT, R0, R46, RZ, 0x1f ;  /* 0x00001fff2e007589 */ /* 0x000ee200000e0000 */
[----:B------:R-:W-:Y:S02]  /*0550*/  UISETP.NE.AND UP5, UPT, UR18, 0x2, UPT ;  /* 0x000000021200788c */ /* 0x000fe4000bfa5270 */
[----:B------:R-:W-:Y:S02]  /*0560*/  UISETP.NE.AND UP0, UPT, UR18, 0x2, UPT ;  /* 0x000000021200788c */ /* 0x000fe4000bf05270 */
[----:B------:R-:W-:Y:S02]  /*0570*/  UISETP.NE.OR UP2, UPT, UR38, URZ, UP5 ;  /* 0x000000ff2600728c */ /* 0x000fe4000af45670 */
[----:B------:R-:W-:-:S04]  /*0580*/  USEL UR55, URZ, 0x1, UP0 ;  /* 0x00000001ff377887 */ /* 0x000fc80008000000 */
[----:B------:R-:W-:Y:S02]  /*0590*/  PLOP3.LUT P3, PT, P1, PT, UP2, 0xae, 0xea ;  /* 0x0000000000ea781c */ /* 0x000fe40000f6f52e */
[----:B---3--:R-:W-:-:S13]  /*05a0*/  ISETP.NE.AND P0, PT, R0, RZ, PT ;  /* 0x000000ff0000720c */ /* 0x008fda0003f05270 */
[----:B------:R-:W-:Y:S05]  /*05b0*/  @P0 BRA `(.L_x_9) ;  /* 0x0000000000bc0947 */ /* 0x000fea0003800000 */
[----:B------:R-:W-:Y:S01]  /*05c0*/  ELECT P0, URZ, PT ;  /* 0x0000000000ff782f */ /* 0x000fe20003800000 */
[----:B------:R-:W-:-:S12]  /*05d0*/  BSSY.RECONVERGENT B0, `(.L_x_9) ;  /* 0x000002d000007945 */ /* 0x000fd80003800200 */
[----:B------:R-:W-:Y:S05]  /*05e0*/  @!P0 BRA `(.L_x_10) ;  /* 0x0000000000ac8947 */ /* 0x000fea0003800000 */
[----:B------:R-:W3:Y:S01]  /*05f0*/  S2UR UR5, SR_CgaCtaId ;  /* 0x00000000000579c3 */ /* 0x000ee20000008800 */
[----:B------:R-:W-:Y:S01]  /*0600*/  UMOV UR4, 0x400 ;  /* 0x0000040000047882 */ /* 0x000fe20000000000 */
[----:B------:R-:W-:Y:S02]  /*0610*/  UMOV UR6, 0x1 ;  /* 0x0000000100067882 */ /* 0x000fe40000000000 */
[----:B------:R-:W-:-:S04]  /*0620*/  UIADD3 UR6, UPT, UPT, -UR6, 0x100000, URZ ;  /* 0x0010000006067890 */ /* 0x000fc8000fffe1ff */
[----:B------:R-:W-:Y:S02]  /*0630*/  USHF.L.U32 UR7, UR6, 0xb, URZ ;  /* 0x0000000b06077899 */ /* 0x000fe400080006ff */
[----:B------:R-:W-:Y:S02]  /*0640*/  USHF.L.U32 UR6, UR6, 0x1, URZ ;  /* 0x0000000106067899 */ /* 0x000fe400080006ff */
[----:B---3--:R-:W-:Y:S01]  /*0650*/  ULEA UR4, UR5, UR4, 0x18 ;  /* 0x0000000405047291 */ /* 0x008fe2000f8ec0ff */
[----:B------:R-:W3:Y:S11]  /*0660*/  FENCE.VIEW.ASYNC.S ;  /* 0x00000000000073c6 */ /* 0x000ef60000000000 */
[----:B---3--:R3:W4:Y:S01]  /*0670*/  SYNCS.EXCH.64 URZ, [UR4], UR6 ;  /* 0x0000000604ff75b2 */ /* 0x0087220008000100 */
[----:B------:R3:W1:Y:S01]  /*0680*/  SYNCS.EXCH.64 URZ, [UR4+0x88], UR6 ;  /* 0x0000880604ff75b2 */ /* 0x0006620008000100 */
        /* <DEDUP_REMOVED lines=31> */
[----:B------:R3:W1:Y:S02]  /*0880*/  SYNCS.EXCH.64 URZ, [UR4+0x108], UR6 ;  /* 0x0001080604ff75b2 */ /* 0x0006640008000100 */
[----:B---34-:R-:W-:Y:S01]  /*0890*/  NOP ;  /* 0x0000000000007918 */ /* 0x018fe20000000000 */
.L_x_10:
[----:B------:R-:W-:Y:S05]  /*08a0*/  BSYNC.RECONVERGENT B0 ;  /* 0x0000000000007941 */ /* 0x000fea0003800200 */
.L_x_9:
[----:B------:R-:W3:Y:S01]  /*08b0*/  SHFL.IDX PT, R0, R46, RZ, 0x1f ;  /* 0x00001fff2e007589 */ /* 0x000ee200000e0000 */
[----:B------:R-:W-:Y:S01]  /*08c0*/  NOP ;  /* 0x0000000000007918 */ /* 0x000fe20000000000 */
[----:B---3--:R-:W-:-:S13]  /*08d0*/  ISETP.NE.AND P0, PT, R0, 0x1, PT ;  /* 0x000000010000780c */ /* 0x008fda0003f05270 */
[----:B------:R-:W-:Y:S05]  /*08e0*/  @P0 BRA `(.L_x_11) ;  /* 0x0000000000500947 */ /* 0x000fea0003800000 */
[----:B------:R-:W3:Y:S01]  /*08f0*/  S2UR UR5, SR_CgaCtaId ;  /* 0x00000000000579c3 */ /* 0x000ee20000008800 */
[----:B------:R-:W-:Y:S01]  /*0900*/  UMOV UR4, 0x400 ;  /* 0x0000040000047882 */ /* 0x000fe20000000000 */
[----:B------:R-:W-:Y:S01]  /*0910*/  UMOV UR8, 0x20 ;  /* 0x0000002000087882 */ /* 0x000fe20000000000 */
[----:B------:R-:W-:Y:S01]  /*0920*/  UMOV UR6, 0x80 ;  /* 0x0000008000067882 */ /* 0x000fe20000000000 */
[----:B------:R-:W-:-:S04]  /*0930*/  UIADD3 UR8, UPT, UPT, -UR8, 0x100000, URZ ;  /* 0x0010000008087890 */ /* 0x000fc8000fffe1ff */
[----:B------:R-:W-:Y:S02]  /*0940*/  USHF.L.U32 UR9, UR8, 0xb, URZ ;  /* 0x0000000b08097899 */ /* 0x000fe400080006ff */
[----:B------:R-:W-:Y:S02]  /*0950*/  USHF.L.U32 UR8, UR8, 0x1, URZ ;  /* 0x0000000108087899 */ /* 0x000fe400080006ff */
[----:B------:R-:W-:-:S04]  /*0960*/  UIADD3 UR6, UPT, UPT, -UR6, 0x100000, URZ ;  /* 0x0010000006067890 */ /* 0x000fc8000fffe1ff */
[----:B------:R-:W-:Y:S02]  /*0970*/  USHF.L.U32 UR7, UR6, 0xb, URZ ;  /* 0x0000000b06077899 */ /* 0x000fe400080006ff */
[----:B------:R-:W-:Y:S01]  /*0980*/  USHF.L.U32 UR6, UR6, 0x1, URZ ;  /* 0x0000000106067899 */ /* 0x000fe200080006ff */
[----:B------:R-:W-:Y:S01]  /*0990*/  ELECT P0, URZ, PT ;  /* 0x0000000000ff782f */ /* 0x000fe20003800000 */
[----:B---3--:R-:W-:Y:S01]  /*09a0*/  ULEA UR4, UR5, UR4, 0x18 ;  /* 0x0000000405047291 */ /* 0x008fe2000f8ec0ff */
[----:B------:R-:W3:Y:S11]  /*09b0*/  FENCE.VIEW.ASYNC.S ;  /* 0x00000000000073c6 */ /* 0x000ef60000000000 */
[----:B---3--:R3:W4:Y:S01]  /*09c0*/  SYNCS.EXCH.64 URZ, [UR4+0x110], UR8 ;  /* 0x0001100804ff75b2 */ /* 0x0087220008000100 */
[----:B------:R3:W1:Y:S01]  /*09d0*/  SYNCS.EXCH.64 URZ, [UR4+0x128], UR6 ;  /* 0x0001280604ff75b2 */ /* 0x0006620008000100 */
[----:B------:R3:W1:Y:S01]  /*09e0*/  SYNCS.EXCH.64 URZ, [UR4+0x118], UR8 ;  /* 0x0001180804ff75b2 */ /* 0x0006620008000100 */
[----:B------:R3:W1:Y:S01]  /*09f0*/  SYNCS.EXCH.64 URZ, [UR4+0x130], UR6 ;  /* 0x0001300604ff75b2 */ /* 0x0006620008000100 */
[----:B------:R3:W1:Y:S01]  /*0a00*/  SYNCS.EXCH.64 URZ, [UR4+0x120], UR8 ;  /* 0x0001200804ff75b2 */ /* 0x0006620008000100 */
[----:B------:R3:W1:Y:S01]  /*0a10*/  SYNCS.EXCH.64 URZ, [UR4+0x138], UR6 ;  /* 0x0001380604ff75b2 */ /* 0x0006620008000100 */
[----:B------:R-:W-:Y:S01]  /*0a20*/  NOP ;  /* 0x0000000000007918 */ /* 0x000fe20000000000 */
.L_x_11:
[----:B------:R-:W2:Y:S01]  /*0a30*/  SHFL.IDX PT, R0, R46, RZ, 0x1f ;  /* 0x00001fff2e007589 */ /* 0x000ea200000e0000 */
[----:B------:R-:W-:Y:S01]  /*0a40*/  NOP ;  /* 0x0000000000007918 */ /* 0x000fe20000000000 */
[----:B--2---:R-:W-:-:S13]  /*0a50*/  ISETP.NE.AND P0, PT, R0, 0x3, PT ;  /* 0x000000030000780c */ /* 0x004fda0003f05270 */
[----:B------:R-:W-:Y:S05]  /*0a60*/  @P0 BRA `(.L_x_12) ;  /* 0x0000000000300947 */ /* 0x000fea0003800000 */
[----:B------:R-:W2:Y:S01]  /*0a70*/  S2UR UR5, SR_CgaCtaId ;  /* 0x00000000000579c3 */ /* 0x000ea20000008800 */
[----:B---3--:R-:W-:Y:S01]  /*0a80*/  UMOV UR4, 0x400 ;  /* 0x0000040000047882 */ /* 0x008fe20000000000 */
[----:B------:R-:W-:Y:S01]  /*0a90*/  UMOV UR6, 0x20 ;  /* 0x0000002000067882 */ /* 0x000fe20000000000 */
[----:B------:R-:W-:Y:S01]  /*0aa0*/  ELECT P0, URZ, PT ;  /* 0x0000000000ff782f */ /* 0x000fe20003800000 */
[----:B------:R-:W-:-:S04]  /*0ab0*/  UIADD3 UR6, UPT, UPT, -UR6, 0x100000, URZ ;  /* 0x0010000006067890 */ /* 0x000fc8000fffe1ff */
[----:B------:R-:W-:Y:S02]  /*0ac0*/  USHF.L.U32 UR7, UR6, 0xb, URZ ;  /* 0x0000000b06077899 */ /* 0x000fe400080006ff */
[----:B------:R-:W-:Y:S02]  /*0ad0*/  USHF.L.U32 UR6, UR6, 0x1, URZ ;  /* 0x0000000106067899 */ /* 0x000fe400080006ff */
[----:B--2---:R-:W-:Y:S01]  /*0ae0*/  ULEA UR4, UR5, UR4, 0x18 ;  /* 0x0000000405047291 */ /* 0x004fe2000f8ec0ff */
[----:B------:R-:W2:Y:S11]  /*0af0*/  FENCE.VIEW.ASYNC.S ;  /* 0x00000000000073c6 */ /* 0x000eb60000000000 */
[----:B--2---:R2:W3:Y:S01]  /*0b00*/  SYNCS.EXCH.64 URZ, [UR4+0x140], UR6 ;  /* 0x0001400604ff75b2 */ /* 0x0044e20008000100 */
[----:B------:R2:W1:Y:S01]  /*0b10*/  SYNCS.EXCH.64 URZ, [UR4+0x148], UR6 ;  /* 0x0001480604ff75b2 */ /* 0x0004620008000100 */
[----:B------:R-:W-:Y:S01]  /*0b20*/  NOP ;  /* 0x0000000000007918 */ /* 0x000fe20000000000 */
.L_x_12:
[----:B------:R-:W4:Y:S01]  /*0b30*/  SHFL.IDX PT, R0, R46, RZ, 0x1f ;  /* 0x00001fff2e007589 */ /* 0x000f2200000e0000 */
[----:B------:R-:W-:Y:S01]  /*0b40*/  NOP ;  /* 0x0000000000007918 */ /* 0x000fe20000000000 */
[----:B----4-:R-:W-:-:S13]  /*0b50*/  ISETP.NE.AND P0, PT, R0, 0x4, PT ;  /* 0x000000040000780c */ /* 0x010fda0003f05270 */
[----:B------:R-:W-:Y:S05]  /*0b60*/  @P0 BRA `(.L_x_13) ;  /* 0x0000000000440947 */ /* 0x000fea0003800000 */
[----:B------:R-:W4:Y:S01]  /*0b70*/  S2UR UR5, SR_CgaCtaId ;  /* 0x00000000000579c3 */ /* 0x000f220000008800 */
[----:B--23--:R-:W-:Y:S01]  /*0b80*/  UMOV UR4, 0x1e0 ;  /* 0x000001e000047882 */ /* 0x00cfe20000000000 */
[----:B------:R-:W-:Y:S01]  /*0b90*/  UMOV UR6, 0x400 ;  /* 0x0000040000067882 */ /* 0x000fe20000000000 */
[----:B------:R-:W-:Y:S01]  /*0ba0*/  USEL UR4, UR4, 0x1a0, UP3 ;  /* 0x000001a004047887 */ /* 0x000fe20009800000 */
[----:B------:R-:W-:Y:S01]  /*0bb0*/  UMOV UR8, 0x1 ;  /* 0x0000000100087882 */ /* 0x000fe20000000000 */
[----:B------:R-:W-:Y:S01]  /*0bc0*/  ELECT P0, URZ, PT ;  /* 0x0000000000ff782f */ /* 0x000fe20003800000 */
[----:B------:R-:W-:-:S04]  /*0bd0*/  UIADD3 UR8, UPT, UPT, -UR8, 0x100000, URZ ;  /* 0x0010000008087890 */ /* 0x000fc8000fffe1ff */
[----:B------:R-:W-:Y:S02]  /*0be0*/  USHF.L.U32 UR9, UR8, 0xb, URZ ;  /* 0x0000000b08097899 */ /* 0x000fe400080006ff */
[----:B------:R-:W-:Y:S02]  /*0bf0*/  USHF.L.U32 UR8, UR8, 0x1, URZ ;  /* 0x0000000108087899 */ /* 0x000fe400080006ff */
[----:B----4-:R-:W-:Y:S02]  /*0c00*/  ULEA UR6, UR5, UR6, 0x18 ;  /* 0x0000000605067291 */ /* 0x010fe4000f8ec0ff */
[----:B------:R-:W-:-:S04]  /*0c10*/  UIADD3 UR4, UPT, UPT, -UR4, 0x100000, URZ ;  /* 0x0010000004047890 */ /* 0x000fc8000fffe1ff */
[----:B------:R-:W-:Y:S02]  /*0c20*/  USHF.L.U32 UR5, UR4, 0xb, URZ ;  /* 0x0000000b04057899 */ /* 0x000fe400080006ff */
[----:B------:R-:W-:Y:S01]  /*0c30*/  USHF.L.U32 UR4, UR4, 0x1, URZ ;  /* 0x0000000104047899 */ /* 0x000fe200080006ff */
[----:B------:R-:W2:Y:S03]  /*0c40*/  FENCE.VIEW.ASYNC.S ;  /* 0x00000000000073c6 */ /* 0x000ea60000000000 */
[----:B--2---:R4:W2:Y:S08]  /*0c50*/  SYNCS.EXCH.64 URZ, [UR6+0x150], UR8 ;  /* 0x0001500806ff75b2 */ /* 0x0048b00008000100 */
[----:B------:R4:W3:Y:S02]  /*0c60*/  SYNCS.EXCH.64 URZ, [UR6+0x158], UR4 ;  /* 0x0001580406ff75b2 */ /* 0x0008e40008000100 */
[----:B----4-:R-:W-:Y:S01]  /*0c70*/  NOP ;  /* 0x0000000000007918 */ /* 0x010fe20000000000 */
.L_x_13:
[----:B------:R-:W4:Y:S01]  /*0c80*/  SHFL.IDX PT, R0, R46, RZ, 0x1f ;  /* 0x00001fff2e007589 */ /* 0x000f2200000e0000 */
[----:B------:R-:W-:Y:S01]  /*0c90*/  ISETP.NE.OR P1, PT, RZ, UR18, !P1 ;  /* 0x00000012ff007c0c */ /* 0x000fe2000cf25670 */
[----:B------:R-:W-:Y:S01]  /*0ca0*/  NOP ;  /* 0x0000000000007918 */ /* 0x000fe20000000000 */
[----:B----4-:R-:W-:-:S13]  /*0cb0*/  ISETP.NE.AND P0, PT, R0, 0x5, PT ;  /* 0x000000050000780c */ /* 0x010fda0003f05270 */
[----:B------:R-:W-:Y:S05]  /*0cc0*/  @P0 BRA `(.L_x_14) ;  /* 0x0000000000480947 */ /* 0x000fea0003800000 */
[----:B------:R-:W4:Y:S01]  /*0cd0*/  S2UR UR5, SR_CgaCtaId ;  /* 0x00000000000579c3 */ /* 0x000f220000008800 */
[----:B--23--:R-:W-:Y:S01]  /*0ce0*/  UMOV UR4, 0x400 ;  /* 0x0000040000047882 */ /* 0x00cfe20000000000 */
        /* <DEDUP_REMOVED lines=9> */
[----:B----4-:R-:W-:Y:S01]  /*0d80*/  ULEA UR4, UR5, UR4, 0x18 ;  /* 0x0000000405047291 */ /* 0x010fe2000f8ec0ff */
[----:B------:R-:W2:Y:S11]  /*0d90*/  FENCE.VIEW.ASYNC.S ;  /* 0x00000000000073c6 */ /* 0x000eb60000000000 */
[----:B--2---:R4:W2:Y:S01]  /*0da0*/  SYNCS.EXCH.64 URZ, [UR4+0x160], UR6 ;  /* 0x0001600604ff75b2 */ /* 0x0048a20008000100 */
[----:B------:R4:W3:Y:S01]  /*0db0*/  SYNCS.EXCH.64 URZ, [UR4+0x170], UR8 ;  /* 0x0001700804ff75b2 */ /* 0x0008e20008000100 */
[----:B------:R4:W1:Y:S01]  /*0dc0*/  SYNCS.EXCH.64 URZ, [UR4+0x168], UR6 ;  /* 0x0001680604ff75b2 */ /* 0x0008620008000100 */
[----:B------:R4:W1:Y:S02]  /*0dd0*/  SYNCS.EXCH.64 URZ, [UR4+0x178], UR8 ;  /* 0x0001780804ff75b2 */ /* 0x0008640008000100 */
[----:B----4-:R-:W-:Y:S01]  /*0de0*/  NOP ;  /* 0x0000000000007918 */ /* 0x010fe20000000000 */
.L_x_14:
[----:B--23--:R-:W2:Y:S01]  /*0df0*/  S2UR UR7, SR_CgaCtaId ;  /* 0x00000000000779c3 */ /* 0x00cea20000008800 */
[----:B------:R-:W-:Y:S01]  /*0e00*/  VOTEU.ALL UP0, P1 ;  /* 0x0000000000ff7886 */ /* 0x000fe20000800000 */
[----:B------:R-:W-:Y:S01]  /*0e10*/  UMOV UR4, 0x20 ;  /* 0x0000002000047882 */ /* 0x000fe20000000000 */
[----:B------:R-:W-:Y:S01]  /*0e20*/  NOP ;  /* 0x0000000000007918 */ /* 0x000fe20000000000 */
[----:B------:R-:W-:Y:S01]  /*0e30*/  LOP3.LUT R3, R53, 0x1f, RZ, 0xc0, !PT ;  /* 0x0000001f35037812 */ /* 0x000fe200078ec0ff */
[----:B------:R-:W-:Y:S01]  /*0e40*/  UISETP.NE.AND UP4, UPT, UR18, URZ, UPT ;  /* 0x000000ff1200728c */ /* 0x000fe2000bf85270 */
[----:B------:R-:W-:Y:S01]  /*0e50*/  @!UP0 UMOV UR6, 0x400 ;  /* 0x0000040000068882 */ /* 0x000fe20000000000 */
[----:B------:R-:W-:-:S04]  /*0e60*/  @!UP0 UIADD3 UR4, UPT, UPT, -UR4, 0x100000, URZ ;  /* 0x0010000004048890 */ /* 0x000fc8000fffe1ff */
[----:B------:R-:W-:Y:S02]  /*0e70*/  @!UP0 USHF.L.U32 UR5, UR4, 0xb, URZ ;  /* 0x0000000b04058899 */ /* 0x000fe400080006ff */
[----:B------:R-:W-:Y:S02]  /*0e80*/  @!UP0 USHF.L.U32 UR4, UR4, 0x1, URZ ;  /* 0x0000000104048899 */ /* 0x000fe400080006ff */
[----:B--2---:R-:W-:Y:S01]  /*0e90*/  @!UP0 ULEA UR6, UR7, UR6, 0x18 ;  /* 0x0000000607068291 */ /* 0x004fe2000f8ec0ff */
[----:B------:R-:W2:Y:S01]  /*0ea0*/  LDCU UR7, c[0x0][0x36c] ;  /* 0x00006d80ff0777ac */ /* 0x000ea20008000800 */
[----:B------:R-:W-:Y:S01]  /*0eb0*/  VOTEU.ALL UP0, P1 ;  /* 0x0000000000ff7886 */ /* 0x000fe20000800000 */
[----:B------:R-:W3:Y:S09]  /*0ec0*/  FENCE.VIEW.ASYNC.S ;  /* 0x00000000000073c6 */ /* 0x000ef20000000000 */
[----:B---3--:R3:W4:Y:S01]  /*0ed0*/  @!UP0 SYNCS.EXCH.64 URZ, [UR6+0x180], UR4 ;  /* 0x0001800406ff85b2 */ /* 0x0087220008000100 */
[----:B--2---:R-:W-:-:S09]  /*0ee0*/  UISETP.EQ.U32.AND UP6, UPT, UR7, 0x1, UPT ;  /* 0x000000010700788c */ /* 0x004fd2000bfc2070 */
[----:B---3--:R-:W-:Y:S05]  /*0ef0*/  BRA.U !UP6, `(.L_x_15) ;  /* 0x000000010e087547 */ /* 0x008fea000b800000 */
[----:B-1--4-:R-:W-:Y:S01]  /*0f00*/  UCGABAR_ARV ;  /* 0x00000000000079c7 */ /* 0x012fe20008000000 */
[----:B------:R-:W-:Y:S05]  /*0f10*/  BRA `(.L_x_16) ;  /* 0x0000000000047947 */ /* 0x000fea0003800000 */
.L_x_15:
[----:B-1--4-:R-:W-:Y:S01]  /*0f20*/  NOP ;  /* 0x0000000000007918 */ /* 0x012fe20000000000 */
.L_x_16:
[----:B------:R-:W1:Y:S01]  /*0f30*/  S2UR UR22, SR_CTAID.X ;  /* 0x00000000001679c3 */ /* 0x000e620000002500 */
[----:B------:R-:W-:-:S05]  /*0f40*/  CS2R.32 R48, SR_CgaSize ;  /* 0x0000000000307805 */ /* 0x000fca0000008a00 */
[----:B------:R-:W-:-:S05]  /*0f50*/  IMAD R48, R48, -0xa0, RZ ;  /* 0xffffff6030307824 */ /* 0x000fca00078e02ff */
[----:B------:R-:W-:-:S14]  /*0f60*/  R2UR UR5, R48 ;  /* 0x00000000300572ca */ /* 0x000fdc00000e0000 */
[----:B------:R-:W2:Y:S01]  /*0f70*/  LDCU UR5, c[0x0][UR5+0x2b0] ;  /* 0x00005600050577ac */ /* 0x000ea20008000800 */
[----:B------:R-:W-:-:S05]  /*0f80*/  CS2R.32 R48, SR_CgaSize ;  /* 0x0000000000307805 */ /* 0x000fca0000008a00 */
[----:B------:R-:W-:-:S05]  /*0f90*/  IMAD R48, R48, -0xa0, RZ ;  /* 0xffffff6030307824 */ /* 0x000fca00078e02ff */
[----:B------:R-:W-:-:S14]  /*0fa0*/  R2UR UR4, R48 ;  /* 0x00000000300472ca */ /* 0x000fdc00000e0000 */
[----:B------:R-:W3:Y:S01]  /*0fb0*/  LDCU UR4, c[0x0][UR4+0x2b4] ;  /* 0x00005680040477ac */ /* 0x000ee20008000800 */
[----:B------:R-:W4:Y:S01]  /*0fc0*/  S2UR UR19, SR_CTAID.Y ;  /* 0x00000000001379c3 */ /* 0x000f220000002600 */
[----:B------:R-:W-:-:S05]  /*0fd0*/  CS2R.32 R48, SR_CgaSize ;  /* 0x0000000000307805 */ /* 0x000fca0000008a00 */
[----:B------:R-:W-:-:S05]  /*0fe0*/  IMAD R48, R48, -0xa0, RZ ;  /* 0xffffff6030307824 */ /* 0x000fca00078e02ff */
[----:B------:R-:W-:-:S14]  /*0ff0*/  R2UR UR7, R48 ;  /* 0x00000000300772ca */ /* 0x000fdc00000e0000 */
[----:B------:R-:W3:Y:S01]  /*1000*/  LDCU UR7, c[0x0][UR7+0x2a0] ;  /* 0x00005400070777ac */ /* 0x000ee20008000800 */
[----:B------:R-:W-:-:S05]  /*1010*/  CS2R.32 R48, SR_CgaSize ;  /* 0x0000000000307805 */ /* 0x000fca0000008a00 */
[----:B------:R-:W-:-:S05]  /*1020*/  IMAD R48, R48, -0xa0, RZ ;  /* 0xffffff6030307824 */ /* 0x000fca00078e02ff */
[----:B------:R-:W-:-:S14]  /*1030*/  R2UR UR8, R48 ;  /* 0x00000000300872ca */ /* 0x000fdc00000e0000 */
[----:B------:R-:W3:Y:S01]  /*1040*/  LDCU UR8, c[0x0][UR8+0x2a4] ;  /* 0x00005480080877ac */ /* 0x000ee20008000800 */
[----:B------:R-:W3:Y:S01]  /*1050*/  LDCU UR20, c[0x0][0xc24] ;  /* 0x00018480ff1477ac */ /* 0x000ee20008000800 */
[----:B------:R-:W3:Y:S01]  /*1060*/  LDCU UR39, c[0x0][0xc24] ;  /* 0x00018480ff2777ac */ /* 0x000ee20008000800 */
[----:B-1----:R-:W-:Y:S01]  /*1070*/  I2FP.F32.U32 R2, UR22 ;  /* 0x0000001600027c45 */ /* 0x002fe20008201000 */
[----:B------:R-:W1:Y:S04]  /*1080*/  LDCU UR24, c[0x0][0xc30] ;  /* 0x00018600ff1877ac */ /* 0x000e680008000800 */
[----:B--2---:R-:W-:Y:S01]  /*1090*/  FMUL R2, R2, UR5 ;  /* 0x0000000502027c20 */ /* 0x004fe20008400000 */
[----:B----4-:R-:W-:-:S05]  /*10a0*/  I2FP.F32.U32 R0, UR19 ;  /* 0x0000001300007c45 */ /* 0x010fca0008201000 */
[----:B------:R-:W2:Y:S01]  /*10b0*/  F2I.U32.TRUNC.NTZ R2, R2 ;  /* 0x0000000200027305 */ /* 0x000ea2000020f000 */
[----:B---3--:R-:W-:-:S07]  /*10c0*/  FMUL R0, R0, UR4 ;  /* 0x0000000400007c20 */ /* 0x008fce0008400000 */
[----:B------:R-:W3:Y:S01]  /*10d0*/  F2I.U32.TRUNC.NTZ R0, R0 ;  /* 0x0000000000007305 */ /* 0x000ee2000020f000 */
[----:B--2---:R-:W-:Y:S02]  /*10e0*/  R2UR UR4, R2 ;  /* 0x00000000020472ca */ /* 0x004fe400000e0000 */
[----:B------:R-:W-:Y:S02]  /*10f0*/  PRMT R2, RZ, 0x7610, R2 ;  /* 0x00007610ff027816 */ /* 0x000fe40000000002 */
[----:B---3--:R-:W-:Y:S02]  /*1100*/  R2UR UR6, R0 ;  /* 0x00000000000672ca */ /* 0x008fe400000e0000 */
[----:B------:R-:W-:-:S07]  /*1110*/  PRMT R0, RZ, 0x7610, R0 ;  /* 0x00007610ff007816 */ /* 0x000fce0000000000 */
[----:B------:R-:W-:-:S04]  /*1120*/  UIADD3 UR5, UPT, UPT, -UR4, URZ, URZ ;  /* 0x000000ff04057290 */ /* 0x000fc8000fffe1ff */
[----:B------:R-:W-:Y:S02]  /*1130*/  UIMAD UR5, UR7, UR5, UR22 ;  /* 0x00000005070572a4 */ /* 0x000fe4000f8e0216 */
[----:B------:R-:W-:-:S04]  /*1140*/  UIADD3 UR4, UPT, UPT, -UR6, URZ, URZ ;  /* 0x000000ff06047290 */ /* 0x000fc8000fffe1ff */
[----:B------:R-:W-:Y:S01]  /*1150*/  IMAD.U32 R48, RZ, RZ, UR5 ;  /* 0x00000005ff307e24 */ /* 0x000fe2000f8e00ff */
[----:B------:R-:W-:-:S06]  /*1160*/  UIMAD UR4, UR8, UR4, UR19 ;  /* 0x00000004080472a4 */ /* 0x000fcc000f8e0213 */
[----:B------:R-:W-:Y:S01]  /*1170*/  IMAD.U32 R47, RZ, RZ, UR4 ;  /* 0x00000004ff2f7e24 */ /* 0x000fe2000f8e00ff */
[----:B-1----:R-:W-:Y:S06]  /*1180*/  BRA.U UP4, `(.L_x_17) ;  /* 0x0000000104307547 */ /* 0x002fec000b800000 */
[----:B------:R-:W-:Y:S01]  /*1190*/  R2UR UR5, R47 ;  /* 0x000000002f0572ca */ /* 0x000fe200000e0000 */
[----:B------:R-:W-:Y:S01]  /*11a0*/  UMOV UR7, 0x3 ;  /* 0x0000000300077882 */ /* 0x000fe20000000000 */
[----:B------:R-:W-:-:S11]  /*11b0*/  R2UR UR4, R48 ;  /* 0x00000000300472ca */ /* 0x000fd600000e0000 */
[----:B------:R-:W-:-:S04]  /*11c0*/  UISETP.NE.AND UP0, UPT, UR5, URZ, UPT ;  /* 0x000000ff0500728c */ /* 0x000fc8000bf05270 */
[----:B------:R-:W-:Y:S02]  /*11d0*/  UISETP.LT.U32.OR UP0, UPT, UR4, 0x2, !UP0 ;  /* 0x000000020400788c */ /* 0x000fe4000c701470 */
[----:B------:R-:W-:Y:S02]  /*11e0*/  ULOP3.LUT UR4, UR4, 0xfffffffe, URZ, 0xc0, !UPT ;  /* 0xfffffffe04047892 */ /* 0x000fe4000f8ec0ff */
[----:B------:R-:W-:Y:S02]  /*11f0*/  USEL UR6, URZ, 0x1, !UP0 ;  /* 0x00000001ff067887 */ /* 0x000fe4000c000000 */
[----:B------:R-:W-:Y:S02]  /*1200*/  USEL UR5, URZ, 0x2, !UP0 ;  /* 0x00000002ff057887 */ /* 0x000fe4000c000000 */
[----:B------:R-:W-:Y:S02]  /*1210*/  USHF.L.U32 UR4, UR7, UR4, URZ ;  /* 0x0000000407047299 */ /* 0x000fe400080006ff */
[----:B------:R-:W-:-:S04]  /*1220*/  UIADD3 UR5, UPT, UPT, UR6, UR5, URZ ;  /* 0x0000000506057290 */ /* 0x000fc8000fffe0ff */
[----:B------:R-:W-:Y:S02]  /*1230*/  IMAD.U32 R0, RZ, RZ, UR4 ;  /* 0x00000004ff007e24 */ /* 0x000fe4000f8e00ff */
[----:B------:R-:W-:-:S07]  /*1240*/  IMAD.U32 R2, RZ, RZ, UR5 ;  /* 0x00000005ff027e24 */ /* 0x000fce000f8e00ff */
.L_x_17:
[----:B------:R-:W1:Y:S01]  /*1250*/  S2UR UR46, SR_CTAID.Z ;  /* 0x00000000002e79c3 */ /* 0x000e620000002700 */
[----:B------:R-:W-:Y:S01]  /*1260*/  UISETP.GE.AND UP0, UPT, UR20, 0x1, UPT ;  /* 0x000000011400788c */ /* 0x000fe2000bf06270 */
[----:B------:R-:W-:-:S08]  /*1270*/  UMOV UR44, UR22 ;  /* 0x00000016002c7c82 */ /* 0x000fd00008000000 */
[----:B------:R-:W-:Y:S05]  /*1280*/  BRA.U !UP0, `(.L_x_18) ;  /* 0x0000000108d47547 */ /* 0x000fea000b800000 */
[----:B------:R-:W2:Y:S01]  /*1290*/  LDCU.128 UR12, c[0x0][0xc10] ;  /* 0x00018200ff0c77ac */ /* 0x000ea20008000c00 */
[----:B------:R-:W3:Y:S01]  /*12a0*/  LDCU UR21, c[0x0][0xc0c] ;  /* 0x00018180ff1577ac */ /* 0x000ee20008000800 */
[----:B------:R-:W4:Y:S01]  /*12b0*/  LDCU UR6, c[0x0][0x370] ;  /* 0x00006e00ff0677ac */ /* 0x000f220008000800 */
[----:B------:R-:W1:Y:S01]  /*12c0*/  LDCU UR7, c[0x0][0x374] ;  /* 0x00006e80ff0777ac */ /* 0x000e620008000800 */
[----:B------:R-:W1:Y:S01]  /*12d0*/  LDCU UR23, c[0x0][0xc20] ;  /* 0x00018400ff1777ac */ /* 0x000e620008000800 */
[----:B--2---:R-:W-:Y:S02]  /*12e0*/  UIMAD.WIDE.U32 UR4, UR22, UR12, URZ ;  /* 0x0000000c160472a5 */ /* 0x004fe4000f8e00ff */
[----:B---3--:R-:W-:Y:S01]  /*12f0*/  UISETP.NE.AND UP0, UPT, UR21, 0x1, UPT ;  /* 0x000000011500788c */ /* 0x008fe2000bf05270 */
[----:B------:R-:W2:Y:S01]  /*1300*/  LDCU.64 UR8, c[0x0][0xc28] ;  /* 0x00018500ff0877ac */ /* 0x000ea20008000a00 */
[----:B----4-:R-:W-:-:S03]  /*1310*/  UIMAD.WIDE.U32 UR10, UR6, UR12, URZ ;  /* 0x0000000c060a72a5 */ /* 0x010fc6000f8e00ff */
[----:B------:R-:W-:Y:S01]  /*1320*/  UMOV UR4, UR5 ;  /* 0x0000000500047c82 */ /* 0x000fe20008000000 */
[----:B------:R-:W-:Y:S02]  /*1330*/  UISETP.NE.AND UP2, UPT, UR20, 0x1, UPT ;  /* 0x000000011400788c */ /* 0x000fe4000bf45270 */
[----:B------:R-:W-:Y:S01]  /*1340*/  USHF.R.U32.HI UR4, URZ, UR13, UR4 ;  /* 0x0000000dff047299 */ /* 0x000fe20008011604 */
[----:B------:R-:W-:Y:S01]  /*1350*/  UMOV UR10, UR11 ;  /* 0x0000000b000a7c82 */ /* 0x000fe20008000000 */
[----:B------:R-:W-:Y:S02]  /*1360*/  UIMAD.WIDE.U32 UR16, UR19, UR15, URZ ;  /* 0x0000000f131072a5 */ /* 0x000fe4000f8e00ff */
[----:B------:R-:W-:Y:S02]  /*1370*/  USEL UR5, UR22, UR4, !UP0 ;  /* 0x0000000416057287 */ /* 0x000fe4000c000000 */
[----:B------:R-:W-:Y:S02]  /*1380*/  @UP0 USHF.R.U32.HI UR6, URZ, UR13, UR10 ;  /* 0x0000000dff060299 */ /* 0x000fe4000801160a */
[----:B------:R-:W-:-:S02]  /*1390*/  UISETP.NE.AND UP0, UPT, UR14, 0x1, UPT ;  /* 0x000000010e00788c */ /* 0x000fc4000bf05270 */
[----:B-1----:R-:W-:Y:S02]  /*13a0*/  UIMAD.WIDE.U32 UR10, UR7, UR15, URZ ;  /* 0x0000000f070a72a5 */ /* 0x002fe4000f8e00ff */
[----:B--2---:R-:W-:Y:S01]  /*13b0*/  UIMAD.WIDE.U32 UR12, UR6, UR8, URZ ;  /* 0x00000008060c72a5 */ /* 0x004fe2000f8e00ff */
[----:B------:R-:W-:Y:S01]  /*13c0*/  UMOV UR4, UR17 ;  /* 0x0000001100047c82 */ /* 0x000fe20008000000 */
[----:B------:R-:W-:-:S03]  /*13d0*/  UIADD3 UR44, UPT, UPT, -UR5, URZ, URZ ;  /* 0x000000ff052c7290 */ /* 0x000fc6000fffe1ff */
[----:B------:R-:W-:Y:S01]  /*13e0*/  UMOV UR10, UR11 ;  /* 0x0000000b000a7c82 */ /* 0x000fe20008000000 */
[----:B------:R-:W-:Y:S02]  /*13f0*/  USHF.R.U32.HI UR4, URZ, UR23, UR4 ;  /* 0x00000017ff047299 */ /* 0x000fe40008011604 */
[----:B------:R-:W-:Y:S01]  /*1400*/  @UP0 USHF.R.U32.HI UR7, URZ, UR23, UR10 ;  /* 0x00000017ff070299 */ /* 0x000fe2000801160a */
[----:B------:R-:W-:Y:S01]  /*1410*/  UMOV UR12, UR13 ;  /* 0x0000000d000c7c82 */ /* 0x000fe20008000000 */
[----:B------:R-:W-:Y:S02]  /*1420*/  USEL UR4, UR19, UR4, !UP0 ;  /* 0x0000000413047287 */ /* 0x000fe4000c000000 */
[----:B------:R-:W-:Y:S02]  /*1430*/  UIMAD.WIDE.U32 UR10, UR7, UR8, URZ ;  /* 0x00000008070a72a5 */ /* 0x000fe4000f8e00ff */
[----:B------:R-:W-:Y:S02]  /*1440*/  @UP2 USHF.R.U32.HI UR6, URZ, UR9, UR12 ;  /* 0x00000009ff062299 */ /* 0x000fe4000801160c */
[----:B------:R-:W-:-:S02]  /*1450*/  UIMAD.WIDE.U32 UR12, UR4, UR8, URZ ;  /* 0x00000008040c72a5 */ /* 0x000fc4000f8e00ff */
[----:B------:R-:W-:Y:S01]  /*1460*/  UIMAD UR44, UR21, UR44, UR22 ;  /* 0x0000002c152c72a4 */ /* 0x000fe2000f8e0216 */
[----:B------:R-:W-:Y:S02]  /*1470*/  UMOV UR10, UR11 ;  /* 0x0000000b000a7c82 */ /* 0x000fe40008000000 */
[----:B------:R-:W-:Y:S02]  /*1480*/  @UP2 USHF.R.U32.HI UR7, URZ, UR9, UR10 ;  /* 0x00000009ff072299 */ /* 0x000fe4000801160a */
[----:B------:R-:W-:Y:S02]  /*1490*/  UIMAD UR10, UR6, UR20, URZ ;  /* 0x00000014060a72a4 */ /* 0x000fe4000f8e02ff */
[----:B------:R-:W-:-:S04]  /*14a0*/  UIMAD UR7, UR7, UR20, URZ ;  /* 0x00000014070772a4 */ /* 0x000fc8000f8e02ff */
[----:B------:R-:W-:-:S03]  /*14b0*/  UISETP.GE.AND UP0, UPT, UR4, UR7, UPT ;  /* 0x000000070400728c */ /* 0x000fc6000bf06270 */
[----:B------:R-:W-:Y:S01]  /*14c0*/  UMOV UR7, UR13 ;  /* 0x0000000d00077c82 */ /* 0x000fe20008000000 */
[----:B------:R-:W-:Y:S02]  /*14d0*/  UISETP.GE.OR UP0, UPT, UR5, UR10, UP0 ;  /* 0x0000000a0500728c */ /* 0x000fe40008706670 */
[----:B------:R-:W-:Y:S02]  /*14e0*/  UIMAD.WIDE.U32 UR10, UR5, UR8, URZ ;  /* 0x00000008050a72a5 */ /* 0x000fe4000f8e00ff */
[----:B------:R-:W-:Y:S02]  /*14f0*/  USHF.R.U32.HI UR7, URZ, UR9, UR7 ;  /* 0x00000009ff077299 */ /* 0x000fe40008011607 */
[----:B------:R-:W-:Y:S02]  /*1500*/  UIADD3 UR10, UPT, UPT, -UR4, URZ, URZ ;  /* 0x000000ff040a7290 */ /* 0x000fe4000fffe1ff */
[----:B------:R-:W-:Y:S02]  /*1510*/  USEL UR7, UR4, UR7, !UP2 ;  /* 0x0000000704077287 */ /* 0x000fe4000d000000 */
[----:B------:R-:W-:Y:S01]  /*1520*/  UIMAD UR10, UR14, UR10, UR19 ;  /* 0x0000000a0e0a72a4 */ /* 0x000fe2000f8e0213 */
[----:B------:R-:W-:-:S02]  /*1530*/  @!UP0 UMOV UR8, UR11 ;  /* 0x0000000b00088c82 */ /* 0x000fc40008000000 */
[----:B------:R-:W-:Y:S02]  /*1540*/  @!UP0 USHF.R.U32.HI UR8, URZ, UR9, UR8 ;  /* 0x00000009ff088299 */ /* 0x000fe40008011608 */
[----:B------:R-:W-:Y:S02]  /*1550*/  UIADD3 UR9, UPT, UPT, -UR7, URZ, URZ ;  /* 0x000000ff07097290 */ /* 0x000fe4000fffe1ff */
[----:B------:R-:W-:Y:S02]  /*1560*/  @!UP0 USEL UR8, UR5, UR8, !UP2 ;  /* 0x0000000805088287 */ /* 0x000fe4000d000000 */
[----:B------:R-:W-:Y:S02]  /*1570*/  UIMAD UR9, UR20, UR9, UR4 ;  /* 0x00000009140972a4 */ /* 0x000fe4000f8e0204 */
[----:B------:R-:W-:Y:S02]  /*1580*/  @!UP0 UIADD3 UR7, UPT, UPT, UR7, -UR8, URZ ;  /* 0x8000000807078290 */ /* 0x000fe4000fffe0ff */
[----:B------:R-:W-:-:S02]  /*1590*/  @!UP0 UIMAD UR6, UR9, UR6, UR8 ;  /* 0x00000006090682a4 */ /* 0x000fc4000f8e0208 */
[----:B------:R-:W-:-:S04]  /*15a0*/  @!UP0 UIMAD UR4, UR7, UR20, UR5 ;  /* 0x00000014070482a4 */ /* 0x000fc8000f8e0205 */
[----:B------:R-:W-:Y:S01]  /*15b0*/  UIMAD UR19, UR4, UR14, UR10 ;  /* 0x0000000e041372a4 */ /* 0x000fe2000f8e020a */
[----:B------:R-:W-:Y:S02]  /*15c0*/  @!UP0 UMOV UR5, UR6 ;  /* 0x0000000600058c82 */ /* 0x000fe40008000000 */
[----:B------:R-:W-:-:S12]  /*15d0*/  UIMAD UR44, UR5, UR21, UR44 ;  /* 0x00000015052c72a4 */ /* 0x000fd8000f8e022c */
.L_x_18:
[----:B------:R-:W-:-:S09]  /*15e0*/  UISETP.NE.AND UP0, UPT, UR24, 0x1, UPT ;  /* 0x000000011800788c */ /* 0x000fd2000bf05270 */
[----:B------:R-:W-:Y:S05]  /*15f0*/  BRA.U UP0, `(.L_x_19) ;  /* 0x0000000100407547 */ /* 0x000fea000b800000 */
[----:B------:R-:W2:Y:S01]  /*1600*/  LDCU.128 UR8, c[0x0][0xc10] ;  /* 0x00018200ff0877ac */ /* 0x000ea20008000c00 */
[----:B------:R-:W3:Y:S01]  /*1610*/  LDCU UR12, c[0x0][0xc0c] ;  /* 0x00018180ff0c77ac */ /* 0x000ee20008000800 */
[----:B------:R-:W4:Y:S01]  /*1620*/  LDCU UR13, c[0x0][0xc20] ;  /* 0x00018400ff0d77ac */ /* 0x000f220008000800 */
[----:B--2---:R-:W-:Y:S02]  /*1630*/  UIMAD.WIDE.U32 UR4, UR44, UR8, URZ ;  /* 0x000000082c0472a5 */ /* 0x004fe4000f8e00ff */
[----:B------:R-:W-:Y:S02]  /*1640*/  UIMAD.WIDE.U32 UR6, UR19, UR11, URZ ;  /* 0x0000000b130672a5 */ /* 0x000fe4000f8e00ff */
[----:B---3--:R-:W-:Y:S02]  /*1650*/  UISETP.NE.AND UP0, UPT, UR12, 0x1, UPT ;  /* 0x000000010c00788c */ /* 0x008fe4000bf05270 */
[----:B------:R-:W-:-:S03]  /*1660*/  USHF.R.U32.HI UR5, URZ, UR9, UR5 ;  /* 0x00000009ff057299 */ /* 0x000fc60008011605 */
[----:B------:R-:W-:Y:S01]  /*1670*/  UMOV UR4, UR7 ;  /* 0x0000000700047c82 */ /* 0x000fe20008000000 */
[----:B------:R-:W-:Y:S02]  /*1680*/  USEL UR5, UR44, UR5, !UP0 ;  /* 0x000000052c057287 */ /* 0x000fe4000c000000 */
[----:B------:R-:W-:Y:S02]  /*1690*/  UISETP.NE.AND UP0, UPT, UR10, 0x1, UPT ;  /* 0x000000010a00788c */ /* 0x000fe4000bf05270 */
[----:B----4-:R-:W-:-:S04]  /*16a0*/  USHF.R.U32.HI UR4, URZ, UR13, UR4 ;  /* 0x0000000dff047299 */ /* 0x010fc80008011604 */
[----:B------:R-:W-:-:S04]  /*16b0*/  USEL UR4, UR19, UR4, !UP0 ;  /* 0x0000000413047287 */ /* 0x000fc8000c000000 */
[----:B------:R-:W-:Y:S02]  /*16c0*/  UIADD3 UR6, UPT, UPT, -UR4, UR5, URZ ;  /* 0x0000000504067290 */ /* 0x000fe4000fffe1ff */
[----:B------:R-:W-:Y:S02]  /*16d0*/  UIADD3 UR4, UPT, UPT, UR4, -UR5, URZ ;  /* 0x8000000504047290 */ /* 0x000fe4000fffe0ff */
[----:B------:R-:W-:Y:S02]  /*16e0*/  UIMAD UR19, UR6, UR10, UR19 ;  /* 0x0000000a061372a4 */ /* 0x000fe4000f8e0213 */
[----:B------:R-:W-:-:S12]  /*16f0*/  UIMAD UR44, UR4, UR12, UR44 ;  /* 0x0000000c042c72a4 */ /* 0x000fd8000f8e022c */
.L_x_19:
[----:B------:R-:W-:Y:S05]  /*1700*/  BRA.U !UP6, `(.L_x_20) ;  /* 0x000000010e0c7547 */ /* 0x000fea000b800000 */
[----:B------:R-:W-:Y:S01]  /*1710*/  UCGABAR_WAIT ;  /* 0x0000000000007dc7 */ /* 0x000fe20008000000 */
[----:B------:R-:W-:Y:S01]  /*1720*/  CCTL.IVALL ;  /* 0x00000000ff00798f */ /* 0x000fe20002000000 */
[----:B------:R-:W-:Y:S05]  /*1730*/  BRA `(.L_x_21) ;  /* 0x0000000000047947 */ /* 0x000fea0003800000 */
.L_x_20:
[----:B------:R-:W-:Y:S06]  /*1740*/  BAR.SYNC.DEFER_BLOCKING 0x0 ;  /* 0x0000000000007b1d */ /* 0x000fec0000010000 */
.L_x_21:
[----:B------:R-:W-:Y:S05]  /*1750*/  BRA.U UP5, `(.L_x_22) ;  /* 0x0000002105887547 */ /* 0x000fea000b800000 */
[----:B------:R-:W2:Y:S01]  /*1760*/  LDCU UR5, c[0x0][0x388] ;  /* 0x00007100ff0577ac */ /* 0x000ea20008000800 */
[----:B------:R-:W-:Y:S01]  /*1770*/  PLOP3.LUT P1, PT, PT, PT, UP3, 0x80, 0x8 ;  /* 0x000000000008781c */ /* 0x000fe20003f2f038 */
[----:B------:R-:W-:Y:S01]  /*1780*/  IMAD.MOV.U32 R2, RZ, RZ, RZ ;  /* 0x000000ffff027224 */ /* 0x000fe200078e00ff */
[----:B------:R-:W-:Y:S01]  /*1790*/  ISETP.EQ.OR P2, PT, R3, RZ, P3 ;  /* 0x000000ff0300720c */ /* 0x000fe20001f42670 */
[----:B------:R-:W3:Y:S01]  /*17a0*/  LDCU UR8, c[0x0][0x38c] ;  /* 0x00007180ff0877ac */ /* 0x000ee20008000800 */
[----:B------:R-:W-:Y:S01]  /*17b0*/  PLOP3.LUT P1, PT, P1, PT, PT, 0x8, 0x80 ;  /* 0x000000000080781c */ /* 0x000fe20000f2e170 */
[----:B------:R-:W4:Y:S01]  /*17c0*/  LDCU.64 UR6, c[0x0][0x390] ;  /* 0x00007200ff0677ac */ /* 0x000f220008000a00 */
[----:B------:R-:W-:Y:S01]  /*17d0*/  UISETP.NE.AND UP1, UPT, UR18, URZ, UPT ;  /* 0x000000ff1200728c */ /* 0x000fe2000bf25270 */
[----:B------:R-:W3:Y:S01]  /*17e0*/  LDCU UR53, c[0x0][0x370] ;  /* 0x00006e00ff3577ac */ /* 0x000ee20008000800 */
[----:B--2---:R-:W-:Y:S02]  /*17f0*/  UIADD3 UR5, UPT, UPT, UR5, 0x3f, URZ ;  /* 0x0000003f05057890 */ /* 0x004fe4000fffe0ff */
[----:B------:R-:W-:-:S02]  /*1800*/  USEL UR38, UR55, 0x2, UP1 ;  /* 0x0000000237267887 */ /* 0x000fc40008800000 */
[----:B------:R-:W-:Y:S01]  /*1810*/  USHF.R.S32.HI UR4, URZ, 0x1f, UR5 ;  /* 0x0000001fff047899 */ /* 0x000fe20008011405 */
[----:B-1----:R-:W1:Y:S03]  /*1820*/  LDCU.64 UR46, c[0x0][0x348] ;  /* 0x00006900ff2e77ac */ /* 0x002e660008000a00 */
[----:B------:R-:W-:Y:S02]  /*1830*/  ULEA.HI UR4, UR4, UR5, URZ, 0x6 ;  /* 0x0000000504047291 */ /* 0x000fe4000f8f30ff */
[----:B------:R-:W-:Y:S02]  /*1840*/  USHF.L.U32 UR5, UR22, 0x5, URZ ;  /* 0x0000000516057899 */ /* 0x000fe400080006ff */
[----:B------:R-:W-:Y:S02]  /*1850*/  USHF.R.S32.HI UR4, URZ, 0x6, UR4 ;  /* 0x00000006ff047899 */ /* 0x000fe40008011404 */
[----:B------:R-:W-:-:S02]  /*1860*/  ULOP3.LUT UR56, UR5, 0x20, URZ, 0xc0, !UPT ;  /* 0x0000002005387892 */ /* 0x000fc4000f8ec0ff */
[----:B---3--:R-:W-:Y:S02]  /*1870*/  UIMAD UR4, UR4, UR8, URZ ;  /* 0x00000008040472a4 */ /* 0x008fe4000f8e02ff */
[----:B------:R-:W-:Y:S02]  /*1880*/  USHF.L.U32 UR57, UR22, 0x6, URZ ;  /* 0x0000000616397899 */ /* 0x000fe400080006ff */
[----:B----4-:R-:W-:Y:S01]  /*1890*/  UIMAD UR4, UR4, UR6, URZ ;  /* 0x00000006040472a4 */ /* 0x010fe2000f8e02ff */
[----:B------:R-:W2:Y:S03]  /*18a0*/  LDCU UR52, c[0x0][0x374] ;  /* 0x00006e80ff3477ac */ /* 0x000ea60008000800 */
[----:B------:R-:W-:Y:S01]  /*18b0*/  UIMAD UR54, UR4, UR7, URZ ;  /* 0x00000007043672a4 */ /* 0x000fe2000f8e02ff */
[----:B------:R-:W-:Y:S01]  /*18c0*/  UMOV UR27, 0x1 ;  /* 0x00000001001b7882 */ /* 0x000fe20000000000 */
[----:B------:R-:W-:-:S02]  /*18d0*/  UMOV UR31, URZ ;  /* 0x000000ff001f7c82 */ /* 0x000fc40008000000 */
[----:B------:R-:W-:Y:S02]  /*18e0*/  UISETP.NE.AND UP2, UPT, UR54, URZ, UPT ;  /* 0x000000ff3600728c */ /* 0x000fe4000bf45270 */
[----:B------:R-:W-:Y:S01]  /*18f0*/  UISETP.LT.U32.AND UP0, UPT, UR54, 0x11, UPT ;  /* 0x000000113600788c */ /* 0x000fe2000bf01070 */
[----:B------:R-:W-:Y:S01]  /*1900*/  UMOV UR36, URZ ;  /* 0x000000ff00247c82 */ /* 0x000fe20008000000 */
[----:B------:R-:W-:Y:S02]  /*1910*/  UMOV UR42, URZ ;  /* 0x000000ff002a7c82 */ /* 0x000fe40008000000 */
[----:B------:R-:W-:-:S04]  /*1920*/  USEL UR4, UR54, 0x11, UP0 ;  /* 0x0000001136047887 */ /* 0x000fc80008000000 */
[----:B------:R-:W-:Y:S02]  /*1930*/  UIADD3 UR5, UPT, UPT, UR4, -0x1, URZ ;  /* 0xffffffff04057890 */ /* 0x000fe4000fffe0ff */
[----:B------:R-:W-:Y:S02]  /*1940*/  @!UP2 UIADD3 UR5, UPT, UPT, UR4, URZ, URZ ;  /* 0x000000ff0405a290 */ /* 0x000fe4000fffe0ff */
[----:B------:R-:W-:Y:S02]  /*1950*/  UIADD3 UR51, UPT, UPT, UR54, -UR4, URZ ;  /* 0x8000000436337290 */ /* 0x000fe4000fffe0ff */
[----:B-12---:R-:W-:-:S12]  /*1960*/  UIADD3 UR55, UPT, UPT, UR5, 0x1, URZ ;  /* 0x0000000105377890 */ /* 0x006fd8000fffe0ff */
.L_x_40:
[----:B------:R-:W1:Y:S01]  /*1970*/  S2UR UR30, SR_CgaCtaId ;  /* 0x00000000001e79c3 */ /* 0x000e620000008800 */
[----:B------:R-:W-:Y:S01]  /*1980*/  UMOV UR4, 0x400 ;  /* 0x0000040000047882 */ /* 0x000fe20000000000 */
[----:B------:R-:W-:Y:S01]  /*1990*/  MOV R0, UR27 ;  /* 0x0000001b00007c02 */ /* 0x000fe20008000f00 */
[----:B------:R-:W-:Y:S02]  /*19a0*/  UISETP.NE.AND UP0, UPT, UR54, URZ, UPT ;  /* 0x000000ff3600728c */ /* 0x000fe4000bf05270 */
[----:B------:R-:W-:Y:S01]  /*19b0*/  ULEA UR19, UR19, UR56, 0x6 ;  /* 0x0000003813137291 */ /* 0x000fe2000f8e30ff */
[----:B------:R-:W-:Y:S01]  /*19c0*/  SHF.L.U32 R0, R0, 0x1f, RZ ;  /* 0x0000001f00007819 */ /* 0x000fe200000006ff */
[----:B------:R-:W-:Y:S01]  /*19d0*/  UMOV UR28, URZ ;  /* 0x000000ff001c7c82 */ /* 0x000fe20008000000 */
[----:B------:R-:W-:Y:S01]  /*19e0*/  UMOV UR22, URZ ;  /* 0x000000ff00167c82 */ /* 0x000fe20008000000 */
[----:B------:R-:W-:Y:S01]  /*19f0*/  UMOV UR21, URZ ;  /* 0x000000ff00157c82 */ /* 0x000fe20008000000 */
[----:B------:R-:W-:Y:S01]  /*1a00*/  UMOV UR20, URZ ;  /* 0x000000ff00147c82 */ /* 0x000fe20008000000 */
[----:B-1----:R-:W-:-:S04]  /*1a10*/  ULEA UR30, UR30, UR4, 0x18 ;  /* 0x000000041e1e7291 */ /* 0x002fc8000f8ec0ff */
[----:B------:R-:W-:-:S09]  /*1a20*/  ULEA UR4, UR31, UR30, 0x3 ;  /* 0x0000001e1f047291 */ /* 0x000fd2000f8e18ff */
[----:B------:R1:W2:Y:S01]  /*1a30*/  SYNCS.PHASECHK.TRANS64.TRYWAIT P0, [UR4+0x88], R0 ;  /* 0x00008800ff0075a7 */ /* 0x0002a20008001104 */
[----:B------:R-:W-:-:S04]  /*1a40*/  ULEA.HI UR4, UR44, UR44, URZ, 0x1 ;  /* 0x0000002c2c047291 */ /* 0x000fc8000f8f08ff */
[----:B------:R-:W-:-:S04]  /*1a50*/  USHF.L.U32 UR4, UR4, 0x6, URZ ;  /* 0x0000000604047899 */ /* 0x000fc800080006ff */
[----:B------:R-:W-:-:S04]  /*1a60*/  ULOP3.LUT UR4, UR4, 0xffffff80, URZ, 0xc0, !UPT ;  /* 0xffffff8004047892 */ /* 0x000fc8000f8ec0ff */
[----:B------:R-:W-:Y:S01]  /*1a70*/  ULOP3.LUT UR43, UR4, 0x40, UR57, 0xf8, !UPT ;  /* 0x00000040042b7892 */ /* 0x000fe2000f8ef839 */
[----:B------:R-:W-:Y:S11]  /*1a80*/  BRA.U !UP0, `(.L_x_23) ;  /* 0x0000000508ac7547 */ /* 0x000ff6000b800000 */
[----:B------:R-:W3:Y:S01]  /*1a90*/  LDCU.128 UR12, c[0x0][0x480] ;  /* 0x00009000ff0c77ac */ /* 0x000ee20008000c00 */
[----:B------:R-:W4:Y:S01]  /*1aa0*/  LDCU.128 UR8, c[0x0][0x490] ;  /* 0x00009200ff0877ac */ /* 0x000f220008000c00 */
[----:B------:R-:W1:Y:S01]  /*1ab0*/  LDCU.64 UR20, c[0x0][0x4c0] ;  /* 0x00009800ff1477ac */ /* 0x000e620008000a00 */
[----:B------:R-:W1:Y:S01]  /*1ac0*/  LDCU.64 UR16, c[0x0][0x4f0] ;  /* 0x00009e00ff1077ac */ /* 0x000e620008000a00 */
[----:B------:R-:W1:Y:S01]  /*1ad0*/  LDCU UR18, c[0x0][0x4c8] ;  /* 0x00009900ff1277ac */ /* 0x000e620008000800 */
[----:B---3--:R-:W-:Y:S02]  /*1ae0*/  UIMAD.WIDE.U32 UR4, UR43, UR13, URZ ;  /* 0x0000000d2b0472a5 */ /* 0x008fe4000f8e00ff */
[----:B------:R-:W-:Y:S02]  /*1af0*/  UISETP.NE.AND UP0, UPT, UR12, 0x1, UPT ;  /* 0x000000010c00788c */ /* 0x000fe4000bf05270 */
[----:B------:R-:W-:Y:S01]  /*1b00*/  USHF.R.U32.HI UR5, URZ, UR14, UR5 ;  /* 0x0000000eff057299 */ /* 0x000fe20008011605 */
[----:B------:R-:W3:Y:S03]  /*1b10*/  LDCU UR49, c[0x0][0x38c] ;  /* 0x00007180ff3177ac */ /* 0x000ee60008000800 */
[----:B------:R-:W-:-:S02]  /*1b20*/  USEL UR5, UR43, UR5, !UP0 ;  /* 0x000000052b057287 */ /* 0x000fc4000c000000 */
[----:B------:R-:W-:Y:S02]  /*1b30*/  UISETP.NE.AND UP0, UPT, UR15, 0x1, UPT ;  /* 0x000000010f00788c */ /* 0x000fe4000bf05270 */
[----:B----4-:R-:W-:Y:S01]  /*1b40*/  UIMAD.WIDE.U32 UR6, UR5, UR8, URZ ;  /* 0x00000008050672a5 */ /* 0x010fe2000f8e00ff */
[----:B------:R-:W4:Y:S01]  /*1b50*/  LDCU UR8, c[0x0][0x4a0] ;  /* 0x00009400ff0877ac */ /* 0x000f220008000800 */
[----:B------:R-:W1:Y:S05]  /*1b60*/  LDCU UR23, c[0x0][0x4cc] ;  /* 0x00009980ff1777ac */ /* 0x000e6a0008000800 */
[----:B------:R-:W-:Y:S01]  /*1b70*/  UMOV UR4, UR7 ;  /* 0x0000000700047c82 */ /* 0x000fe20008000000 */
[----:B------:R-:W1:Y:S01]  /*1b80*/  LDCU.64 UR40, c[0x0][0x390] ;  /* 0x00007200ff2877ac */ /* 0x000e620008000a00 */
[----:B------:R-:W-:Y:S01]  /*1b90*/  USHF.R.U32.HI UR4, URZ, UR9, UR4 ;  /* 0x00000009ff047299 */ /* 0x000fe20008011604 */
[----:B------:R-:W1:Y:S03]  /*1ba0*/  LDCU UR9, c[0x0][0x4ec] ;  /* 0x00009d80ff0977ac */ /* 0x000e660008000800 */
[----:B------:R-:W-:-:S02]  /*1bb0*/  USEL UR4, UR5, UR4, !UP0 ;  /* 0x0000000405047287 */ /* 0x000fc4000c000000 */
[----:B------:R-:W-:Y:S02]  /*1bc0*/  UISETP.NE.AND UP0, UPT, UR10, 0x1, UPT ;  /* 0x000000010a00788c */ /* 0x000fe4000bf05270 */
[----:B------:R-:W-:Y:S01]  /*1bd0*/  UIMAD.WIDE.U32 UR6, UR4, UR11, URZ ;  /* 0x0000000b040672a5 */ /* 0x000fe2000f8e00ff */
[----:B------:R-:W1:Y:S01]  /*1be0*/  LDCU.64 UR24, c[0x0][0x4d0] ;  /* 0x00009a00ff1877ac */ /* 0x000e620008000a00 */
[----:B------:R-:W-:-:S05]  /*1bf0*/  UIADD3 UR42, UPT, UPT, UR55, UR36, URZ ;  /* 0x00000024372a7290 */ /* 0x000fca000fffe0ff */
[----:B------:R-:W-:Y:S01]  /*1c00*/  UMOV UR6, UR7 ;  /* 0x0000000700067c82 */ /* 0x000fe20008000000 */
[----:B------:R-:W-:Y:S02]  /*1c10*/  UIADD3 UR7, UPT, UPT, -UR4, URZ, URZ ;  /* 0x000000ff04077290 */ /* 0x000fe4000fffe1ff */
[----:B----4-:R-:W-:Y:S02]  /*1c20*/  USHF.R.U32.HI UR6, URZ, UR8, UR6 ;  /* 0x00000008ff067299 */ /* 0x010fe40008011606 */
[----:B------:R-:W-:Y:S02]  /*1c30*/  UIADD3 UR8, UPT, UPT, -UR5, URZ, URZ ;  /* 0x000000ff05087290 */ /* 0x000fe4000fffe1ff */
[----:B------:R-:W-:Y:S02]  /*1c40*/  USEL UR14, UR4, UR6, !UP0 ;  /* 0x00000006040e7287 */ /* 0x000fe4000c000000 */
[----:B------:R-:W-:Y:S02]  /*1c50*/  UIMAD UR7, UR15, UR7, UR5 ;  /* 0x000000070f0772a4 */ /* 0x000fe4000f8e0205 */
[----:B------:R-:W-:-:S02]  /*1c60*/  UIADD3 UR6, UPT, UPT, -UR14, URZ, URZ ;  /* 0x000000ff0e067290 */ /* 0x000fc4000fffe1ff */
[----:B------:R-:W-:Y:S02]  /*1c70*/  UIMAD UR8, UR12, UR8, UR43 ;  /* 0x000000080c0872a4 */ /* 0x000fe4000f8e022b */
[----:B------:R-:W-:Y:S02]  /*1c80*/  UIMAD UR13, UR10, UR6, UR4 ;  /* 0x000000060a0d72a4 */ /* 0x000fe4000f8e0204 */
[----:B-1----:R-:W-:Y:S02]  /*1c90*/  UIMAD UR11, UR8, UR20, UR9 ;  /* 0x00000014080b72a4 */ /* 0x002fe4000f8e0209 */
[----:B------:R-:W-:Y:S01]  /*1ca0*/  UIMAD UR12, UR7, UR21, UR16 ;  /* 0x00000015070c72a4 */ /* 0x000fe2000f8e0210 */
[----:B------:R-:W1:Y:S02]  /*1cb0*/  LDCU.64 UR4, c[0x0][0x4f8] ;  /* 0x00009f00ff0477ac */ /* 0x000e640008000a00 */
[----:B------:R-:W4:Y:S01]  /*1cc0*/  LDCU UR6, c[0x0][0x500] ;  /* 0x0000a000ff0677ac */ /* 0x000f220008000800 */
[----:B------:R-:W-:Y:S01]  /*1cd0*/  UIMAD UR13, UR13, UR18, UR17 ;  /* 0x000000120d0d72a4 */ /* 0x000fe2000f8e0211 */
[----:B------:R-:W-:Y:S01]  /*1ce0*/  UMOV UR28, URZ ;  /* 0x000000ff001c7c82 */ /* 0x000fe20008000000 */
[----:B------:R-:W-:Y:S01]  /*1cf0*/  UMOV UR7, UR31 ;  /* 0x0000001f00077c82 */ /* 0x000fe20008000000 */
[----:B------:R-:W-:Y:S01]  /*1d00*/  UMOV UR20, URZ ;  /* 0x000000ff00147c82 */ /* 0x000fe20008000000 */
[----:B------:R-:W-:Y:S01]  /*1d10*/  UMOV UR21, URZ ;  /* 0x000000ff00157c82 */ /* 0x000fe20008000000 */
[----:B---3--:R-:W-:-:S07]  /*1d20*/  UMOV UR22, URZ ;  /* 0x000000ff00167c82 */ /* 0x008fce0008000000 */
.L_x_29:
[----:B------:R-:W-:Y:S01]  /*1d30*/  @!P3 MOV R3, 0x6000 ;  /* 0x000060000003b802 */ /* 0x000fe20000000f00 */
[----:B------:R-:W-:Y:S01]  /*1d40*/  ULEA UR9, UR7, UR30, 0x3 ;  /* 0x0000001e07097291 */ /* 0x000fe2000f8e18ff */
[----:B--2---:R-:W-:Y:S11]  /*1d50*/  @P0 BRA `(.L_x_24) ;  /* 0x0000000000100947 */ /* 0x004ff60003800000 */
[----:B------:R-:W-:Y:S04]  /*1d60*/  MOV R4, UR27 ;  /* 0x0000001b00047c02 */ /* 0x000fe80008000f00 */
[----:B------:R-:W-:Y:S04]  /*1d70*/  SHF.L.U32 R4, R4, 0x1f, RZ ;  /* 0x0000001f04047819 */ /* 0x000fe800000006ff */
[----:B------:R-:W2:Y:S02]  /*1d80*/  SYNCS.PHASECHK.TRANS64.TRYWAIT P0, [UR9+0x88], R4 ;  /* 0x00008804ff0075a7 */ /* 0x000ea40008001109 */
[----:B--2---:R-:W-:Y:S05]  /*1d90*/  @!P0 BRA `(.L_x_25) ;  /* 0x0000006c006c8947 */ /* 0x004fea0003800000 */
.L_x_24:
[----:B------:R3:W-:Y:S01]  /*1da0*/  @!P3 SYNCS.ARRIVE.TRANS64 RZ, [UR9], R3 ;  /* 0x00000003ffffb9a7 */ /* 0x0007e20008000009 */
[----:B------:R-:W-:Y:S04]  /*1db0*/  ULOP3.LUT UR8, UR38, 0x2, URZ, 0xfc, !UPT ;  /* 0x0000000226087892 */ /* 0x000fe8000f8efcff */
[----:B------:R-:W-:Y:S09]  /*1dc0*/  UISETP.NE.AND UP0, UPT, UR8, 0x2, UPT ;  /* 0x000000020800788c */ /* 0x000ff2000bf05270 */
[----:B------:R-:W-:Y:S05]  /*1dd0*/  BRA.U UP0, `(.L_x_26) ;  /* 0x0000000100047547 */ /* 0x000fea000b800000 */
[----:B-1--4-:R-:W-:Y:S05]  /*1de0*/  BPT.TRAP 0x1 ;  /* 0x000000040000795c */ /* 0x012fea0000300000 */
.L_x_26:
[----:B------:R-:W-:Y:S04]  /*1df0*/  BSSY.RECONVERGENT B0, `(.L_x_27) ;  /* 0x0000003000007945 */ /* 0x000fe80003800200 */
[----:B------:R-:W-:Y:S05]  /*1e00*/  @P2 BRA `(.L_x_28) ;  /* 0x0000000000042947 */ /* 0x000fea0003800000 */
[----:B-1--4-:R-:W-:Y:S05]  /*1e10*/  BPT.TRAP 0x1 ;  /* 0x000000040000795c */ /* 0x012fea0000300000 */
.L_x_28:
[----:B-1--4-:R-:W-:Y:S05]  /*1e20*/  BSYNC.RECONVERGENT B0 ;  /* 0x0000000000007941 */ /* 0x012fea0003800200 */
.L_x_27:
[----:B------:R-:W-:Y:S02]  /*1e30*/  UIADD3 UR8, UPT, UPT, UR7, 0x1, URZ ;  /* 0x0000000107087890 */ /* 0x000fe4000fffe0ff */
[----:B------:R-:W-:Y:S02]  /*1e40*/  UIMAD UR15, UR20, UR23, UR4 ;  /* 0x00000017140f72a4 */ /* 0x000fe4000f8e0204 */
[----:B------:R-:W-:Y:S02]  /*1e50*/  UISETP.NE.AND UP0, UPT, UR8, 0x11, UPT ;  /* 0x000000110800788c */ /* 0x000fe4000bf05270 */
[----:B------:R-:W-:Y:S02]  /*1e60*/  ULEA UR17, UR7, UR30, 0xd ;  /* 0x0000001e07117291 */ /* 0x000fe4000f8e68ff */
[----:B------:R-:W-:Y:S02]  /*1e70*/  USEL UR10, URZ, 0x1, UP0 ;  /* 0x00000001ff0a7887 */ /* 0x000fe40008000000 */
[----:B------:R-:W-:Y:S02]  /*1e80*/  USEL UR31, UR8, URZ, UP0 ;  /* 0x000000ff081f7287 */ /* 0x000fe40008000000 */
[----:B------:R-:W-:Y:S02]  /*1e90*/  ULOP3.LUT UR27, UR27, UR10, URZ, 0x3c, !UPT ;  /* 0x0000000a1b1b7292 */ /* 0x000fe4000f8e3cff */
[----:B------:R-:W-:Y:S02]  /*1ea0*/  ULEA UR8, UR31, UR30, 0x3 ;  /* 0x0000001e1f087291 */ /* 0x000fe4000f8e18ff */
[----:B------:R-:W-:Y:S02]  /*1eb0*/  ULEA UR16, UR7, UR30, 0xc ;  /* 0x0000001e07107291 */ /* 0x000fe4000f8e60ff */
[----:B------:R-:W-:Y:S01]  /*1ec0*/  UIADD3 UR34, UP0, UPT, UR46, 0x80, URZ ;  /* 0x000000802e227890 */ /* 0x000fe2000ff1e0ff */
[----:B--2---:R-:W-:Y:S01]  /*1ed0*/  MOV R0, UR27 ;  /* 0x0000001b00007c02 */ /* 0x004fe20008000f00 */
[----:B------:R-:W-:Y:S02]  /*1ee0*/  ULOP3.LUT UR9, UR9, 0xfefffff8, URZ, 0xc0, !UPT ;  /* 0xfefffff809097892 */ /* 0x000fe4000f8ec0ff */
[----:B------:R-:W-:Y:S01]  /*1ef0*/  USHF.L.U32 UR10, UR28, 0x6, URZ ;  /* 0x000000061c0a7899 */ /* 0x000fe200080006ff */
[----:B------:R-:W-:Y:S01]  /*1f00*/  SHF.L.U32 R0, R0, 0x1f, RZ ;  /* 0x0000001f00007819 */ /* 0x000fe200000006ff */
[----:B------:R-:W-:Y:S02]  /*1f10*/  UIADD3.X UR35, UPT, UPT, URZ, UR47, URZ, UP0, !UPT ;  /* 0x0000002fff237290 */ /* 0x000fe400087fe4ff */
[----:B------:R-:W-:Y:S01]  /*1f20*/  UIADD3 UR32, UP3, UPT, UR46, 0x200, URZ ;  /* 0x000002002e207890 */ /* 0x000fe2000ff7e0ff */
[----:B------:R1:W2:Y:S01]  /*1f30*/  SYNCS.PHASECHK.TRANS64.TRYWAIT P0, [UR8+0x88], R0 ;  /* 0x00008800ff0075a7 */ /* 0x0002a20008001108 */
[----:B------:R-:W-:Y:S02]  /*1f40*/  UIMAD UR8, UR21, UR24, UR5 ;  /* 0x00000018150872a4 */ /* 0x000fe4000f8e0205 */
[----:B------:R-:W-:Y:S02]  /*1f50*/  UIMAD UR7, UR22, UR25, UR6 ;  /* 0x00000019160772a4 */ /* 0x000fe4000f8e0206 */
[----:B------:R-:W-:Y:S02]  /*1f60*/  ULEA UR15, UR8, UR15, 0x5 ;  /* 0x0000000f080f7291 */ /* 0x000fe4000f8e28ff */
[----:B------:R-:W-:Y:S02]  /*1f70*/  UIADD3 UR8, UPT, UPT, UR17, 0x3300, URZ ;  /* 0x0000330011087890 */ /* 0x000fe4000fffe0ff */
[----:B------:R-:W-:Y:S02]  /*1f80*/  ULEA UR7, UR7, UR15, 0xa ;  /* 0x0000000f07077291 */ /* 0x000fe4000f8e50ff */
[----:B------:R-:W-:Y:S02]  /*1f90*/  UIADD3.X UR33, UPT, UPT, URZ, UR47, URZ, UP3, !UPT ;  /* 0x0000002fff217290 */ /* 0x000fe40009ffe4ff */
[----:B------:R-:W-:Y:S02]  /*1fa0*/  UPRMT UR7, UR7, 0x5410, URZ ;  /* 0x0000541007077896 */ /* 0x000fe400080000ff */
[----:B------:R-:W-:Y:S02]  /*1fb0*/  UIADD3 UR16, UPT, UPT, UR16, 0x25300, URZ ;  /* 0x0002530010107890 */ /* 0x000fe4000fffe0ff */
[----:B------:R-:W-:Y:S02]  /*1fc0*/  UIADD3 UR37, UPT, UPT, UR20, 0x1, URZ ;  /* 0x0000000114257890 */ /* 0x000fe4000fffe0ff */
[----:B------:R-:W-:Y:S02]  /*1fd0*/  UIADD3 UR29, UPT, UPT, UR21, 0x1, URZ ;  /* 0x00000001151d7890 */ /* 0x000fe4000fffe0ff */
[----:B------:R-:W-:Y:S02]  /*1fe0*/  UISETP.NE.AND UP2, UPT, UR37, UR49, UPT ;  /* 0x000000312500728c */ /* 0x000fe4000bf45270 */
[----:B------:R-:W-:Y:S02]  /*1ff0*/  UIADD3 UR26, UPT, UPT, UR22, 0x1, URZ ;  /* 0x00000001161a7890 */ /* 0x000fe4000fffe0ff */
[----:B------:R-:W-:Y:S01]  /*2000*/  UIADD3 UR36, UPT, UPT, UR36, 0x1, URZ ;  /* 0x0000000124247890 */ /* 0x000fe2000fffe0ff */
[----:B------:R-:W-:Y:S01]  /*2010*/  UMOV UR44, 0x0 ;  /* 0x00000000002c7882 */ /* 0x000fe20000000000 */
[----:B------:R-:W-:Y:S01]  /*2020*/  UMOV UR45, 0x10000000 ;  /* 0x10000000002d7882 */ /* 0x000fe20000000000 */
[----:B------:R-:W-:Y:S01]  /*2030*/  UMOV UR17, UR9 ;  /* 0x0000000900117c82 */ /* 0x000fe20008000000 */
[----:B------:R4:W-:Y:S01]  /*2040*/  UTMALDG.5D.IM2COL.2CTA [UR8], [UR34], UR7, desc[UR44] ;  /* 0x00002c08220073b4 */ /* 0x0009e20008261007 */
[----:B------:R-:W-:Y:S02]  /*2050*/  UMOV UR18, UR10 ;  /* 0x0000000a00127c82 */ /* 0x000fe40008000000 */
[----:B------:R-:W-:Y:S04]  /*2060*/  @UP2 UIADD3 UR29, UPT, UPT, UR21, URZ, URZ ;  /* 0x000000ff151d2290 */ /* 0x000fe8000fffe0ff */
[----:B------:R-:W-:Y:S01]  /*2070*/  UISETP.NE.AND UP1, UPT, UR29, UR40, UPT ;  /* 0x000000281d00728c */ /* 0x000fe2000bf25270 */
[----:B------:R3:W-:Y:S10]  /*2080*/  UTMALDG.5D.2CTA [UR16], [UR32], desc[UR44] ;  /* 0x00002c10200075b4 */ /* 0x0007f40008221000 */
[----:B------:R-:W-:Y:S04]  /*2090*/  @UP1 UIADD3 UR26, UPT, UPT, UR22, URZ, URZ ;  /* 0x000000ff161a1290 */ /* 0x000fe8000fffe0ff */
[----:B------:R-:W-:Y:S02]  /*20a0*/  UISETP.NE.AND UP0, UPT, UR26, UR41, UPT ;  /* 0x000000291a00728c */ /* 0x000fe4000bf05270 */
[----:B----4-:R-:W-:Y:S09]  /*20b0*/  UIADD3 UR8, UPT, UPT, UR28, 0x1, URZ ;  /* 0x000000011c087890 */ /* 0x010ff2000fffe0ff */
[----:B------:R-:W-:Y:S01]  /*20c0*/  @UP0 UIADD3 UR8, UPT, UPT, UR28, URZ, URZ ;  /* 0x000000ff1c080290 */ /* 0x000fe2000fffe0ff */
[----:B------:R-:W-:Y:S01]  /*20d0*/  UMOV UR7, UR31 ;  /* 0x0000001f00077c82 */ /* 0x000fe20008000000 */
[----:B---3--:R-:W-:Y:S02]  /*20e0*/  USEL UR22, UR26, URZ, UP0 ;  /* 0x000000ff1a167287 */ /* 0x008fe40008000000 */
[----:B------:R-:W-:Y:S02]  /*20f0*/  UISETP.NE.AND UP0, UPT, UR36, UR42, UPT ;  /* 0x0000002a2400728c */ /* 0x000fe4000bf05270 */
[----:B------:R-:W-:Y:S02]  /*2100*/  USEL UR20, UR37, URZ, UP2 ;  /* 0x000000ff25147287 */ /* 0x000fe40009000000 */
[----:B------:R-:W-:Y:S01]  /*2110*/  USEL UR21, UR29, URZ, UP1 ;  /* 0x000000ff1d157287 */ /* 0x000fe20008800000 */
[----:B------:R-:W-:Y:S04]  /*2120*/  UMOV UR28, UR8 ;  /* 0x00000008001c7c82 */ /* 0x000fe80008000000 */
[----:B-1----:R-:W-:Y:S07]  /*2130*/  BRA.U UP0, `(.L_x_29) ;  /* 0xfffffff900fc7547 */ /* 0x002fee000b83ffff */
.L_x_23:
[----:B------:R-:W-:Y:S01]  /*2140*/  ULEA UR4, UR31, UR30, 0x3 ;  /* 0x0000001e1f047291 */ /* 0x000fe2000f8e18ff */
[----:B-1----:R-:W-:Y:S01]  /*2150*/  MOV R0, UR27 ;  /* 0x0000001b00007c02 */ /* 0x002fe20008000f00 */
[----:B------:R-:W-:Y:S01]  /*2160*/  @!P1 SYNCS.ARRIVE.TRANS64.A1T0 RZ, [UR30+0x148], RZ ;  /* 0x000148ffffff99a7 */ /* 0x000fe2000810001e */
[----:B------:R-:W-:Y:S02]  /*2170*/  UISETP.GE.AND UP0, UPT, UR51, 0x1, UPT ;  /* 0x000000013300788c */ /* 0x000fe4000bf06270 */
[----:B------:R-:W-:-:S04]  /*2180*/  SHF.L.U32 R0, R0, 0x1f, RZ ;  /* 0x0000001f00007819 */ /* 0x000fc800000006ff */
[----:B--2---:R1:W2:Y:S03]  /*2190*/  SYNCS.PHASECHK.TRANS64.TRYWAIT P0, [UR4+0x88], R0 ;  /* 0x00008800ff0075a7 */ /* 0x0042a60008001104 */
[----:B------:R-:W-:Y:S05]  /*21a0*/  BRA.U !UP0, `(.L_x_30) ;  /* 0x0000000508a47547 */ /* 0x000fea000b800000 */
[----:B------:R-:W3:Y:S01]  /*21b0*/  LDCU.128 UR8, c[0x0][0x480] ;  /* 0x00009000ff0877ac */ /* 0x000ee20008000c00 */
[----:B------:R-:W4:Y:S01]  /*21c0*/  LDCU.128 UR32, c[0x0][0x490] ;  /* 0x00009200ff2077ac */ /* 0x000f220008000c00 */
[----:B------:R-:W1:Y:S01]  /*21d0*/  LDCU UR13, c[0x0][0x4c8] ;  /* 0x00009900ff0d77ac */ /* 0x000e620008000800 */
        /* <DEDUP_REMOVED lines=10> */
[----:B------:R-:W1:Y:S05]  /*2280*/  LDCU.64 UR40, c[0x0][0x390] ;  /* 0x00007200ff2877ac */ /* 0x000e6a0008000a00 */
[----:B------:R-:W-:Y:S01]  /*2290*/  UMOV UR4, UR7 ;  /* 0x0000000700047c82 */ /* 0x000fe20008000000 */
[----:B------:R-:W1:Y:S01]  /*22a0*/  LDCU.64 UR24, c[0x0][0x4d0] ;  /* 0x00009a00ff1877ac */ /* 0x000e620008000a00 */
[----:B------:R-:W-:Y:S01]  /*22b0*/  USHF.R.U32.HI UR4, URZ, UR33, UR4 ;  /* 0x00000021ff047299 */ /* 0x000fe20008011604 */
[----:B------:R-:W4:Y:S03]  /*22c0*/  LDCU.64 UR32, c[0x0][0x4c0] ;  /* 0x00009800ff2077ac */ /* 0x000f260008000a00 */
[----:B------:R-:W-:-:S02]  /*22d0*/  USEL UR4, UR5, UR4, !UP0 ;  /* 0x0000000405047287 */ /* 0x000fc4000c000000 */
[----:B------:R-:W-:Y:S02]  /*22e0*/  UISETP.NE.AND UP0, UPT, UR34, 0x1, UPT ;  /* 0x000000012200788c */ /* 0x000fe4000bf05270 */
[----:B------:R-:W-:Y:S02]  /*22f0*/  UIMAD.WIDE.U32 UR6, UR4, UR35, URZ ;  /* 0x00000023040672a5 */ /* 0x000fe4000f8e00ff */
[----:B------:R-:W-:Y:S01]  /*2300*/  UIADD3 UR42, UPT, UPT, UR51, UR42, URZ ;  /* 0x0000002a332a7290 */ /* 0x000fe2000fffe0ff */
[----:B------:R-:W-:-:S04]  /*2310*/  UMOV UR37, UR51 ;  /* 0x0000003300257c82 */ /* 0x000fc80008000000 */
[----:B------:R-:W-:Y:S01]  /*2320*/  UMOV UR6, UR7 ;  /* 0x0000000700067c82 */ /* 0x000fe20008000000 */
[----:B------:R-:W-:Y:S02]  /*2330*/  UIADD3 UR7, UPT, UPT, -UR5, URZ, URZ ;  /* 0x000000ff05077290 */ /* 0x000fe4000fffe1ff */
[----:B---3--:R-:W-:Y:S02]  /*2340*/  USHF.R.U32.HI UR6, URZ, UR9, UR6 ;  /* 0x00000009ff067299 */ /* 0x008fe40008011606 */
[----:B------:R-:W-:Y:S02]  /*2350*/  UIMAD UR7, UR8, UR7, UR43 ;  /* 0x00000007080772a4 */ /* 0x000fe4000f8e022b */
[----:B------:R-:W-:Y:S02]  /*2360*/  USEL UR14, UR4, UR6, !UP0 ;  /* 0x00000006040e7287 */ /* 0x000fe4000c000000 */
[----:B------:R-:W-:Y:S02]  /*2370*/  UIADD3 UR6, UPT, UPT, -UR4, URZ, URZ ;  /* 0x000000ff04067290 */ /* 0x000fe4000fffe1ff */
[----:B------:R-:W-:-:S02]  /*2380*/  UIADD3 UR9, UPT, UPT, -UR14, URZ, URZ ;  /* 0x000000ff0e097290 */ /* 0x000fc4000fffe1ff */
[----:B------:R-:W-:Y:S02]  /*2390*/  UIMAD UR12, UR11, UR6, UR5 ;  /* 0x000000060b0c72a4 */ /* 0x000fe4000f8e0205 */
[----:B------:R-:W-:Y:S02]  /*23a0*/  UIMAD UR9, UR34, UR9, UR4 ;  /* 0x00000009220972a4 */ /* 0x000fe4000f8e0204 */
[----:B----4-:R-:W-:Y:S01]  /*23b0*/  UIMAD UR11, UR7, UR32, UR10 ;  /* 0x00000020070b72a4 */ /* 0x010fe2000f8e020a */
[----:B------:R-:W3:Y:S02]  /*23c0*/  LDCU UR43, c[0x0][0x38c] ;  /* 0x00007180ff2b77ac */ /* 0x000ee40008000800 */
[----:B------:R-:W4:Y:S01]  /*23d0*/  LDCU UR6, c[0x0][0x500] ;  /* 0x0000a000ff0677ac */ /* 0x000f220008000800 */
[----:B------:R-:W2:Y:S01]  /*23e0*/  LDCU.64 UR4, c[0x0][0x4f8] ;  /* 0x00009f00ff0477ac */ /* 0x000ea20008000a00 */
[----:B-1----:R-:W-:Y:S02]  /*23f0*/  UIMAD UR12, UR12, UR33, UR16 ;  /* 0x000000210c0c72a4 */ /* 0x002fe4000f8e0210 */
[----:B------:R-:W-:Y:S01]  /*2400*/  UIMAD UR13, UR9, UR13, UR17 ;  /* 0x0000000d090d72a4 */ /* 0x000fe2000f8e0211 */
[----:B------:R-:W-:-:S11]  /*2410*/  UMOV UR7, UR31 ;  /* 0x0000001f00077c82 */ /* 0x000fd60008000000 */
.L_x_36:
[----:B------:R-:W-:Y:S01]  /*2420*/  @!P3 MOV R3, 0x6000 ;  /* 0x000060000003b802 */ /* 0x000fe20000000f00 */
[----:B------:R-:W-:Y:S01]  /*2430*/  ULEA UR9, UR7, UR30, 0x3 ;  /* 0x0000001e07097291 */ /* 0x000fe2000f8e18ff */
[----:B--23--:R-:W-:Y:S11]  /*2440*/  @P0 BRA `(.L_x_31) ;  /* 0x0000000000100947 */ /* 0x00cff60003800000 */
[----:B------:R-:W-:Y:S04]  /*2450*/  MOV R4, UR27 ;  /* 0x0000001b00047c02 */ /* 0x000fe80008000f00 */
[----:B------:R-:W-:Y:S04]  /*2460*/  SHF.L.U32 R4, R4, 0x1f, RZ ;  /* 0x0000001f04047819 */ /* 0x000fe800000006ff */
[----:B------:R-:W1:Y:S02]  /*2470*/  SYNCS.PHASECHK.TRANS64.TRYWAIT P0, [UR9+0x88], R4 ;  /* 0x00008804ff0075a7 */ /* 0x000e640008001109 */
[----:B-1----:R-:W-:Y:S05]  /*2480*/  @!P0 BRA `(.L_x_32) ;  /* 0x0000006400c88947 */ /* 0x002fea0003800000 */
.L_x_31:
[----:B------:R2:W-:Y:S01]  /*2490*/  @!P3 SYNCS.ARRIVE.TRANS64 RZ, [UR9], R3 ;  /* 0x00000003ffffb9a7 */ /* 0x0005e20008000009 */
[----:B------:R-:W-:Y:S04]  /*24a0*/  ULOP3.LUT UR8, UR38, 0x2, URZ, 0xfc, !UPT ;  /* 0x0000000226087892 */ /* 0x000fe8000f8efcff */
[----:B------:R-:W-:Y:S09]  /*24b0*/  UISETP.NE.AND UP0, UPT, UR8, 0x2, UPT ;  /* 0x000000020800788c */ /* 0x000ff2000bf05270 */
[----:B------:R-:W-:Y:S05]  /*24c0*/  BRA.U UP0, `(.L_x_33) ;  /* 0x0000000100047547 */ /* 0x000fea000b800000 */
[----:B---34-:R-:W-:Y:S05]  /*24d0*/  BPT.TRAP 0x1 ;  /* 0x000000040000795c */ /* 0x018fea0000300000 */
.L_x_33:
[----:B------:R-:W-:Y:S04]  /*24e0*/  BSSY.RECONVERGENT B0, `(.L_x_34) ;  /* 0x0000003000007945 */ /* 0x000fe80003800200 */
[----:B------:R-:W-:Y:S05]  /*24f0*/  @P2 BRA `(.L_x_35) ;  /* 0x0000000000042947 */ /* 0x000fea0003800000 */
[----:B---34-:R-:W-:Y:S05]  /*2500*/  BPT.TRAP 0x1 ;  /* 0x000000040000795c */ /* 0x018fea0000300000 */
.L_x_35:
[----:B---34-:R-:W-:Y:S05]  /*2510*/  BSYNC.RECONVERGENT B0 ;  /* 0x0000000000007941 */ /* 0x018fea0003800200 */
.L_x_34:
[----:B------:R-:W-:Y:S02]  /*2520*/  UIADD3 UR8, UPT, UPT, UR7, 0x1, URZ ;  /* 0x0000000107087890 */ /* 0x000fe4000fffe0ff */
[----:B------:R-:W-:Y:S02]  /*2530*/  UIMAD UR16, UR20, UR23, UR4 ;  /* 0x00000017141072a4 */ /* 0x000fe4000f8e0204 */
[----:B------:R-:W-:Y:S02]  /*2540*/  UISETP.NE.AND UP0, UPT, UR8, 0x11, UPT ;  /* 0x000000110800788c */ /* 0x000fe4000bf05270 */
[----:B------:R-:W-:Y:S02]  /*2550*/  UIMAD UR15, UR21, UR24, UR5 ;  /* 0x00000018150f72a4 */ /* 0x000fe4000f8e0205 */
[----:B------:R-:W-:Y:S02]  /*2560*/  USEL UR10, URZ, 0x1, UP0 ;  /* 0x00000001ff0a7887 */ /* 0x000fe40008000000 */
[----:B------:R-:W-:Y:S02]  /*2570*/  USEL UR31, UR8, URZ, UP0 ;  /* 0x000000ff081f7287 */ /* 0x000fe40008000000 */
[----:B------:R-:W-:Y:S02]  /*2580*/  ULOP3.LUT UR27, UR27, UR10, URZ, 0x3c, !UPT ;  /* 0x0000000a1b1b7292 */ /* 0x000fe4000f8e3cff */
[----:B------:R-:W-:Y:S02]  /*2590*/  ULEA UR8, UR31, UR30, 0x3 ;  /* 0x0000001e1f087291 */ /* 0x000fe4000f8e18ff */
[----:B------:R-:W-:Y:S02]  /*25a0*/  ULEA UR17, UR7, UR30, 0xc ;  /* 0x0000001e07117291 */ /* 0x000fe4000f8e60ff */
[----:B------:R-:W-:Y:S01]  /*25b0*/  ULEA UR15, UR15, UR16, 0x5 ;  /* 0x000000100f0f7291 */ /* 0x000fe2000f8e28ff */
[----:B-1----:R-:W-:Y:S01]  /*25c0*/  MOV R0, UR27 ;  /* 0x0000001b00007c02 */ /* 0x002fe20008000f00 */
[----:B------:R-:W-:Y:S02]  /*25d0*/  UIADD3 UR34, UP0, UPT, UR46, 0x80, URZ ;  /* 0x000000802e227890 */ /* 0x000fe4000ff1e0ff */
[----:B------:R-:W-:Y:S01]  /*25e0*/  ULOP3.LUT UR9, UR9, 0xfefffff8, URZ, 0xc0, !UPT ;  /* 0xfefffff809097892 */ /* 0x000fe2000f8ec0ff */
[----:B------:R-:W-:Y:S01]  /*25f0*/  SHF.L.U32 R0, R0, 0x1f, RZ ;  /* 0x0000001f00007819 */ /* 0x000fe200000006ff */
[----:B------:R-:W-:Y:S02]  /*2600*/  USHF.L.U32 UR10, UR28, 0x6, URZ ;  /* 0x000000061c0a7899 */ /* 0x000fe400080006ff */
[----:B------:R-:W-:Y:S01]  /*2610*/  UIADD3.X UR35, UPT, UPT, URZ, UR47, URZ, UP0, !UPT ;  /* 0x0000002fff237290 */ /* 0x000fe200087fe4ff */
[----:B------:R1:W3:Y:S01]  /*2620*/  SYNCS.PHASECHK.TRANS64.TRYWAIT P0, [UR8+0x88], R0 ;  /* 0x00008800ff0075a7 */ /* 0x0002e20008001108 */
[----:B------:R-:W-:Y:S02]  /*2630*/  ULEA UR8, UR7, UR30, 0xd ;  /* 0x0000001e07087291 */ /* 0x000fe4000f8e68ff */
[----:B------:R-:W-:Y:S02]  /*2640*/  UIMAD UR7, UR22, UR25, UR6 ;  /* 0x00000019160772a4 */ /* 0x000fe4000f8e0206 */
[----:B------:R-:W-:Y:S02]  /*2650*/  UIADD3 UR8, UPT, UPT, UR8, 0x3300, URZ ;  /* 0x0000330008087890 */ /* 0x000fe4000fffe0ff */
[----:B------:R-:W-:Y:S02]  /*2660*/  ULEA UR7, UR7, UR15, 0xa ;  /* 0x0000000f07077291 */ /* 0x000fe4000f8e50ff */
[----:B------:R-:W-:Y:S02]  /*2670*/  UIADD3 UR32, UP3, UPT, UR46, 0x200, URZ ;  /* 0x000002002e207890 */ /* 0x000fe4000ff7e0ff */
[----:B------:R-:W-:Y:S02]  /*2680*/  UPRMT UR7, UR7, 0x5410, URZ ;  /* 0x0000541007077896 */ /* 0x000fe400080000ff */
[----:B------:R-:W-:Y:S02]  /*2690*/  UIADD3.X UR33, UPT, UPT, URZ, UR47, URZ, UP3, !UPT ;  /* 0x0000002fff217290 */ /* 0x000fe40009ffe4ff */
[----:B------:R-:W-:Y:S02]  /*26a0*/  UIADD3 UR16, UPT, UPT, UR17, 0x25300, URZ ;  /* 0x0002530011107890 */ /* 0x000fe4000fffe0ff */
[----:B------:R-:W-:Y:S02]  /*26b0*/  UIADD3 UR36, UPT, UPT, UR20, 0x1, URZ ;  /* 0x0000000114247890 */ /* 0x000fe4000fffe0ff */
[----:B------:R-:W-:Y:S02]  /*26c0*/  UIADD3 UR29, UPT, UPT, UR21, 0x1, URZ ;  /* 0x00000001151d7890 */ /* 0x000fe4000fffe0ff */
[----:B------:R-:W-:Y:S02]  /*26d0*/  UISETP.NE.AND UP2, UPT, UR36, UR43, UPT ;  /* 0x0000002b2400728c */ /* 0x000fe4000bf45270 */
[----:B------:R-:W-:Y:S01]  /*26e0*/  UIADD3 UR26, UPT, UPT, UR22, 0x1, URZ ;  /* 0x00000001161a7890 */ /* 0x000fe2000fffe0ff */
[----:B------:R-:W-:Y:S01]  /*26f0*/  UMOV UR44, 0x0 ;  /* 0x00000000002c7882 */ /* 0x000fe20000000000 */
[----:B------:R-:W-:Y:S01]  /*2700*/  UMOV UR45, 0x10000000 ;  /* 0x10000000002d7882 */ /* 0x000fe20000000000 */
[----:B------:R-:W-:Y:S01]  /*2710*/  UMOV UR17, UR9 ;  /* 0x0000000900117c82 */ /* 0x000fe20008000000 */
[----:B------:R4:W-:Y:S01]  /*2720*/  UTMALDG.5D.IM2COL.2CTA [UR8], [UR34], UR7, desc[UR44] ;  /* 0x00002c08220073b4 */ /* 0x0009e20008261007 */
[----:B------:R-:W-:Y:S04]  /*2730*/  UMOV UR18, UR10 ;  /* 0x0000000a00127c82 */ /* 0x000fe80008000000 */
[----:B------:R-:W-:Y:S04]  /*2740*/  @UP2 UIADD3 UR29, UPT, UPT, UR21, URZ, URZ ;  /* 0x000000ff151d2290 */ /* 0x000fe8000fffe0ff */
[----:B------:R-:W-:Y:S01]  /*2750*/  UISETP.NE.AND UP1, UPT, UR29, UR40, UPT ;  /* 0x000000281d00728c */ /* 0x000fe2000bf25270 */
[----:B------:R2:W-:Y:S10]  /*2760*/  UTMALDG.5D.2CTA [UR16], [UR32], desc[UR44] ;  /* 0x00002c10200075b4 */ /* 0x0005f40008221000 */
[----:B------:R-:W-:Y:S04]  /*2770*/  @UP1 UIADD3 UR26, UPT, UPT, UR22, URZ, URZ ;  /* 0x000000ff161a1290 */ /* 0x000fe8000fffe0ff */
[----:B------:R-:W-:Y:S02]  /*2780*/  UISETP.NE.AND UP0, UPT, UR26, UR41, UPT ;  /* 0x000000291a00728c */ /* 0x000fe4000bf05270 */
[----:B----4-:R-:W-:Y:S09]  /*2790*/  UIADD3 UR8, UPT, UPT, UR28, 0x1, URZ ;  /* 0x000000011c087890 */ /* 0x010ff2000fffe0ff */
[----:B------:R-:W-:Y:S02]  /*27a0*/  @UP0 UIADD3 UR8, UPT, UPT, UR28, URZ, URZ ;  /* 0x000000ff1c080290 */ /* 0x000fe4000fffe0ff */
[----:B------:R-:W-:Y:S02]  /*27b0*/  UIADD3 UR7, UPT, UPT, UR37, -0x1, URZ ;  /* 0xffffffff25077890 */ /* 0x000fe4000fffe0ff */
[----:B--2---:R-:W-:Y:S02]  /*27c0*/  USEL UR22, UR26, URZ, UP0 ;  /* 0x000000ff1a167287 */ /* 0x004fe40008000000 */
[----:B------:R-:W-:Y:S02]  /*27d0*/  UISETP.GT.U32.AND UP0, UPT, UR37, 0x1, UPT ;  /* 0x000000012500788c */ /* 0x000fe4000bf04070 */
[----:B------:R-:W-:Y:S02]  /*27e0*/  USEL UR20, UR36, URZ, UP2 ;  /* 0x000000ff24147287 */ /* 0x000fe40009000000 */
[----:B------:R-:W-:Y:S01]  /*27f0*/  USEL UR21, UR29, URZ, UP1 ;  /* 0x000000ff1d157287 */ /* 0x000fe20008800000 */
[----:B------:R-:W-:Y:S01]  /*2800*/  UMOV UR37, UR7 ;  /* 0x0000000700257c82 */ /* 0x000fe20008000000 */
[----:B------:R-:W-:Y:S01]  /*2810*/  UMOV UR7, UR31 ;  /* 0x0000001f00077c82 */ /* 0x000fe20008000000 */
[----:B------:R-:W-:Y:S02]  /*2820*/  UMOV UR28, UR8 ;  /* 0x00000008001c7c82 */ /* 0x000fe40008000000 */
[----:B-1----:R-:W-:Y:S07]  /*2830*/  BRA.U UP0, `(.L_x_36) ;  /* 0xfffffff900f87547 */ /* 0x002fee000b83ffff */
.L_x_30:
[----:B------:R-:W-:Y:S01]  /*2840*/  SHF.L.U32 R3, R2, 0x1f, RZ ;  /* 0x0000001f02037819 */ /* 0x000fe200000006ff */
[----:B------:R-:W-:-:S03]  /*2850*/  NOP ;  /* 0x0000000000007918 */ /* 0x000fc60000000000 */
[----:B--23--:R-:W2:Y:S02]  /*2860*/  SYNCS.PHASECHK.TRANS64.TRYWAIT P0, [UR30+0x150], R3 ;  /* 0x00015003ff0075a7 */ /* 0x00cea4000800111e */
[----:B--2---:R-:W-:Y:S05]  /*2870*/  @!P0 BRA `(.L_x_37) ;  /* 0x0000006000e48947 */ /* 0x004fea0003800000 */
.L_x_143:
[----:B------:R-:W2:Y:S01]  /*2880*/  LDS.128 R4, [UR30+0x190] ;  /* 0x0001901eff047984 */ /* 0x000ea20008000c00 */
[----:B------:R-:W-:Y:S02]  /*2890*/  UIADD3 UR4, UPT, UPT, UR30, 0x158, URZ ;  /* 0x000001581e047890 */ /* 0x000fe4000fffe0ff */
[----:B------:R-:W-:Y:S01]  /*28a0*/  UISETP.GE.AND UP0, UPT, UR39, 0x1, UPT ;  /* 0x000000012700788c */ /* 0x000fe2000bf06270 */
[----:B------:R-:W-:Y:S01]  /*28b0*/  @!PT LDS RZ, [RZ] ;  /* 0x00000000fffff984 */ /* 0x000fe20000000800 */
[----:B------:R-:W-:Y:S01]  /*28c0*/  @!PT LDS RZ, [RZ] ;  /* 0x00000000fffff984 */ /* 0x000fe20000000800 */
[----:B------:R-:W-:Y:S01]  /*28d0*/  @!PT LDS RZ, [RZ] ;  /* 0x00000000fffff984 */ /* 0x000fe20000000800 */
[----:B------:R-:W-:Y:S01]  /*28e0*/  @!PT LDS RZ, [RZ] ;  /* 0x00000000fffff984 */ /* 0x000fe20000000800 */
[----:B------:R3:W-:Y:S06]  /*28f0*/  MEMBAR.ALL.CTA ;  /* 0x0000000000007992 */ /* 0x0007ec0000008000 */
[----:B---3--:R-:W3:Y:S01]  /*2900*/  FENCE.VIEW.ASYNC.S ;  /* 0x00000000000073c6 */ /* 0x008ee20000000000 */
[----:B------:R-:W-:-:S09]  /*2910*/  UPRMT UR4, URZ, 0x654, UR4 ;  /* 0x00000654ff047896 */ /* 0x000fd20008000004 */
[----:B---3--:R-:W-:Y:S01]  /*2920*/  SYNCS.ARRIVE.TRANS64.RED.A1T0 RZ, [UR4], RZ ;  /* 0x000000ffffff79a7 */ /* 0x008fe20008100404 */
[----:B--2---:R-:W-:-:S13]  /*2930*/  LOP3.LUT P0, RZ, R6, 0x1, RZ, 0xc0, !PT ;  /* 0x0000000106ff7812 */ /* 0x004fda000780c0ff */
[----:B------:R-:W-:Y:S01]  /*2940*/  VOTEU.ANY UP1, P0 ;  /* 0x0000000000ff7886 */ /* 0x000fe20000020100 */
[----:B------:R-:W-:-:S13]  /*2950*/  PLOP3.LUT P0, PT, PT, PT, UP1, 0x80, 0x8 ;  /* 0x000000000008781c */ /* 0x000fda0003f0f018 */
[----:B-1----:R-:W-:Y:S02]  /*2960*/  @P0 MOV R0, R4 ;  /* 0x0000000400000202 */ /* 0x002fe40000000f00 */
[----:B------:R-:W-:Y:S02]  /*2970*/  @P0 LOP3.LUT R4, R5, 0xffff, RZ, 0xc0, !PT ;  /* 0x0000ffff05040812 */ /* 0x000fe400078ec0ff */
[----:B------:R-:W-:Y:S02]  /*2980*/  @P0 R2UR UR6, R0 ;  /* 0x00000000000602ca */ /* 0x000fe400000e0000 */
[----:B------:R-:W-:-:S11]  /*2990*/  @P0 R2UR UR5, R4 ;  /* 0x00000000040502ca */ /* 0x000fd600000e0000 */
[----:B------:R-:W-:Y:S02]  /*29a0*/  @UP1 UMOV UR50, UR6 ;  /* 0x0000000600321c82 */ /* 0x000fe40008000000 */
[----:B------:R-:W-:Y:S01]  /*29b0*/  @UP1 UMOV UR48, UR5 ;  /* 0x0000000500301c82 */ /* 0x000fe20008000000 */
[----:B------:R-:W-:Y:S05]  /*29c0*/  BRA.U !UP0, `(.L_x_38) ;  /* 0x0000000108d47547 */ /* 0x000fea000b800000 */
[----:B------:R-:W1:Y:S01]  /*29d0*/  LDCU.128 UR16, c[0x0][0xc10] ;  /* 0x00018200ff1077ac */ /* 0x000e620008000c00 */
[----:B------:R-:W2:Y:S01]  /*29e0*/  LDCU UR20, c[0x0][0xc20] ;  /* 0x00018400ff1477ac */ /* 0x000ea20008000800 */
[----:B------:R-:W3:Y:S01]  /*29f0*/  LDCU UR13, c[0x0][0xc0c] ;  /* 0x00018180ff0d77ac */ /* 0x000ee20008000800 */
[----:B------:R-:W4:Y:S01]  /*2a00*/  LDCU.64 UR14, c[0x0][0xc28] ;  /* 0x00018500ff0e77ac */ /* 0x000f220008000a00 */
[----:B------:R-:W-:Y:S02]  /*2a10*/  UISETP.NE.AND UP3, UPT, UR39, 0x1, UPT ;  /* 0x000000012700788c */ /* 0x000fe4000bf65270 */
[----:B-1----:R-:W-:Y:S02]  /*2a20*/  UIMAD.WIDE.U32 UR4, UR52, UR19, URZ ;  /* 0x00000013340472a5 */ /* 0x002fe4000f8e00ff */
[----:B------:R-:W-:Y:S02]  /*2a30*/  UIMAD.WIDE.U32 UR6, UR53, UR16, URZ ;  /* 0x00000010350672a5 */ /* 0x000fe4000f8e00ff */
[----:B------:R-:W-:-:S02]  /*2a40*/  UISETP.NE.AND UP0, UPT, UR18, 0x1, UPT ;  /* 0x000000011200788c */ /* 0x000fc4000bf05270 */
[----:B------:R-:W-:Y:S01]  /*2a50*/  UIMAD.WIDE.U32 UR10, UR48, UR19, URZ ;  /* 0x00000013300a72a5 */ /* 0x000fe2000f8e00ff */
[----:B------:R-:W-:Y:S01]  /*2a60*/  UMOV UR4, UR5 ;  /* 0x0000000500047c82 */ /* 0x000fe20008000000 */
[----:B---3--:R-:W-:Y:S02]  /*2a70*/  UISETP.NE.AND UP2, UPT, UR13, 0x1, UPT ;  /* 0x000000010d00788c */ /* 0x008fe4000bf45270 */
[----:B--2---:R-:W-:Y:S02]  /*2a80*/  USHF.R.U32.HI UR5, URZ, UR20, UR4 ;  /* 0x00000014ff057299 */ /* 0x004fe40008011604 */
[----:B------:R-:W-:Y:S01]  /*2a90*/  UIMAD.WIDE.U32 UR8, UR50, UR16, URZ ;  /* 0x00000010320872a5 */ /* 0x000fe2000f8e00ff */
[----:B------:R-:W-:Y:S01]  /*2aa0*/  UMOV UR4, UR7 ;  /* 0x0000000700047c82 */ /* 0x000fe20008000000 */
[----:B------:R-:W-:Y:S02]  /*2ab0*/  USEL UR5, UR52, UR5, !UP0 ;  /* 0x0000000534057287 */ /* 0x000fe4000c000000 */
[----:B------:R-:W-:-:S02]  /*2ac0*/  USHF.R.U32.HI UR4, URZ, UR17, UR4 ;  /* 0x00000011ff047299 */ /* 0x000fc40008011604 */
[----:B----4-:R-:W-:Y:S02]  /*2ad0*/  UIMAD.WIDE.U32 UR6, UR5, UR14, URZ ;  /* 0x0000000e050672a5 */ /* 0x010fe4000f8e00ff */
[----:B------:R-:W-:Y:S01]  /*2ae0*/  USEL UR12, UR53, UR4, !UP2 ;  /* 0x00000004350c7287 */ /* 0x000fe2000d000000 */
[----:B------:R-:W-:Y:S02]  /*2af0*/  UMOV UR8, UR9 ;  /* 0x0000000900087c82 */ /* 0x000fe40008000000 */
[----:B------:R-:W-:Y:S01]  /*2b00*/  UMOV UR4, UR11 ;  /* 0x0000000b00047c82 */ /* 0x000fe20008000000 */
[----:B------:R-:W-:Y:S01]  /*2b10*/  UIMAD.WIDE.U32 UR10, UR12, UR14, URZ ;  /* 0x0000000e0c0a72a5 */ /* 0x000fe2000f8e00ff */
[----:B------:R-:W-:Y:S01]  /*2b20*/  UMOV UR6, UR7 ;  /* 0x0000000700067c82 */ /* 0x000fe20008000000 */
[----:B------:R-:W-:Y:S02]  /*2b30*/  USHF.R.U32.HI UR4, URZ, UR20, UR4 ;  /* 0x00000014ff047299 */ /* 0x000fe40008011604 */
[----:B------:R-:W-:-:S02]  /*2b40*/  @UP3 USHF.R.U32.HI UR5, URZ, UR15, UR6 ;  /* 0x0000000fff053299 */ /* 0x000fc40008011606 */
[----:B------:R-:W-:Y:S01]  /*2b50*/  USHF.R.U32.HI UR17, URZ, UR17, UR8 ;  /* 0x00000011ff117299 */ /* 0x000fe20008011608 */
[----:B------:R-:W-:Y:S01]  /*2b60*/  UMOV UR6, UR11 ;  /* 0x0000000b00067c82 */ /* 0x000fe20008000000 */
[----:B------:R-:W-:Y:S02]  /*2b70*/  USEL UR4, UR48, UR4, !UP0 ;  /* 0x0000000430047287 */ /* 0x000fe4000c000000 */
[----:B------:R-:W-:Y:S02]  /*2b80*/  @UP3 USHF.R.U32.HI UR12, URZ, UR15, UR6 ;  /* 0x0000000fff0c3299 */ /* 0x000fe40008011606 */
[----:B------:R-:W-:Y:S02]  /*2b90*/  UIMAD UR6, UR39, UR5, URZ ;  /* 0x00000005270672a4 */ /* 0x000fe4000f8e02ff */
[----:B------:R-:W-:Y:S02]  /*2ba0*/  USEL UR5, UR50, UR17, !UP2 ;  /* 0x0000001132057287 */ /* 0x000fe4000d000000 */
[----:B------:R-:W-:-:S02]  /*2bb0*/  UIMAD UR8, UR39, UR12, URZ ;  /* 0x0000000c270872a4 */ /* 0x000fc4000f8e02ff */
[----:B------:R-:W-:Y:S02]  /*2bc0*/  UISETP.GE.AND UP0, UPT, UR4, UR6, UPT ;  /* 0x000000060400728c */ /* 0x000fe4000bf06270 */
[----:B------:R-:W-:Y:S02]  /*2bd0*/  UIMAD.WIDE.U32 UR6, UR4, UR14, URZ ;  /* 0x0000000e040672a5 */ /* 0x000fe4000f8e00ff */
[----:B------:R-:W-:Y:S02]  /*2be0*/  UISETP.GE.OR UP0, UPT, UR5, UR8, UP0 ;  /* 0x000000080500728c */ /* 0x000fe40008706670 */
[----:B------:R-:W-:Y:S02]  /*2bf0*/  UIMAD.WIDE.U32 UR8, UR5, UR14, URZ ;  /* 0x0000000e050872a5 */ /* 0x000fe4000f8e00ff */
[----:B------:R-:W-:Y:S01]  /*2c00*/  UIADD3 UR10, UPT, UPT, -UR4, URZ, URZ ;  /* 0x000000ff040a7290 */ /* 0x000fe2000fffe1ff */
[----:B------:R-:W-:Y:S02]  /*2c10*/  UMOV UR6, UR7 ;  /* 0x0000000700067c82 */ /* 0x000fe40008000000 */
[----:B------:R-:W-:-:S02]  /*2c20*/  USHF.R.U32.HI UR6, URZ, UR15, UR6 ;  /* 0x0000000fff067299 */ /* 0x000fc40008011606 */
[----:B------:R-:W-:Y:S02]  /*2c30*/  UIMAD UR10, UR18, UR10, UR48 ;  /* 0x0000000a120a72a4 */ /* 0x000fe4000f8e0230 */
[----:B------:R-:W-:Y:S01]  /*2c40*/  USEL UR6, UR4, UR6, !UP3 ;  /* 0x0000000604067287 */ /* 0x000fe2000d800000 */
[----:B------:R-:W-:Y:S01]  /*2c50*/  @!UP0 UMOV UR7, UR9 ;  /* 0x0000000900078c82 */ /* 0x000fe20008000000 */
[----:B------:R-:W-:Y:S02]  /*2c60*/  UIADD3 UR9, UPT, UPT, -UR5, URZ, URZ ;  /* 0x000000ff05097290 */ /* 0x000fe4000fffe1ff */
[----:B------:R-:W-:Y:S02]  /*2c70*/  @!UP0 USHF.R.U32.HI UR7, URZ, UR15, UR7 ;  /* 0x0000000fff078299 */ /* 0x000fe40008011607 */
[----:B------:R-:W-:Y:S02]  /*2c80*/  UIADD3 UR8, UPT, UPT, -UR6, URZ, URZ ;  /* 0x000000ff06087290 */ /* 0x000fe4000fffe1ff */
[----:B------:R-:W-:-:S02]  /*2c90*/  @!UP0 USEL UR7, UR5, UR7, !UP3 ;  /* 0x0000000705078287 */ /* 0x000fc4000d800000 */
[----:B------:R-:W-:Y:S02]  /*2ca0*/  UIMAD UR8, UR39, UR8, UR4 ;  /* 0x00000008270872a4 */ /* 0x000fe4000f8e0204 */
[----:B------:R-:W-:Y:S02]  /*2cb0*/  @!UP0 UIADD3 UR6, UPT, UPT, UR6, -UR7, URZ ;  /* 0x8000000706068290 */ /* 0x000fe4000fffe0ff */
[----:B------:R-:W-:Y:S02]  /*2cc0*/  @!UP0 UIMAD UR7, UR8, UR12, UR7 ;  /* 0x0000000c080782a4 */ /* 0x000fe4000f8e0207 */
[----:B------:R-:W-:Y:S02]  /*2cd0*/  @!UP0 UIMAD UR4, UR39, UR6, UR5 ;  /* 0x00000006270482a4 */ /* 0x000fe4000f8e0205 */
[----:B------:R-:W-:Y:S02]  /*2ce0*/  UIMAD UR6, UR13, UR9, UR50 ;  /* 0x000000090d0672a4 */ /* 0x000fe4000f8e0232 */
[----:B------:R-:W-:Y:S01]  /*2cf0*/  UIMAD UR48, UR4, UR18, UR10 ;  /* 0x00000012043072a4 */ /* 0x000fe2000f8e020a */
[----:B------:R-:W-:-:S02]  /*2d00*/  @!UP0 UMOV UR5, UR7 ;  /* 0x0000000700058c82 */ /* 0x000fc40008000000 */
[----:B------:R-:W-:-:S12]  /*2d10*/  UIMAD UR50, UR5, UR13, UR6 ;  /* 0x0000000d053272a4 */ /* 0x000fd8000f8e0206 */
.L_x_38:
[----:B------:R-:W1:Y:S02]  /*2d20*/  LDCU UR4, c[0x0][0xc30] ;  /* 0x00018600ff0477ac */ /* 0x000e640008000800 */
[----:B-1----:R-:W-:-:S09]  /*2d30*/  UISETP.NE.AND UP0, UPT, UR4, 0x1, UPT ;  /* 0x000000010400788c */ /* 0x002fd2000bf05270 */
[----:B------:R-:W-:Y:S05]  /*2d40*/  BRA.U UP0, `(.L_x_39) ;  /* 0x0000000100447547 */ /* 0x000fea000b800000 */
[----:B------:R-:W1:Y:S01]  /*2d50*/  LDCU.128 UR8, c[0x0][0xc10] ;  /* 0x00018200ff0877ac */ /* 0x000e620008000c00 */
[----:B------:R-:W2:Y:S01]  /*2d60*/  LDCU UR12, c[0x0][0xc0c] ;  /* 0x00018180ff0c77ac */ /* 0x000ea20008000800 */
[----:B------:R-:W3:Y:S01]  /*2d70*/  LDCU UR13, c[0x0][0xc20] ;  /* 0x00018400ff0d77ac */ /* 0x000ee20008000800 */
[----:B-1----:R-:W-:Y:S02]  /*2d80*/  UIMAD.WIDE.U32 UR6, UR50, UR8, URZ ;  /* 0x00000008320672a5 */ /* 0x002fe4000f8e00ff */
[----:B------:R-:W-:Y:S02]  /*2d90*/  UIMAD.WIDE.U32 UR4, UR48, UR11, URZ ;  /* 0x0000000b300472a5 */ /* 0x000fe4000f8e00ff */
[----:B--2---:R-:W-:Y:S02]  /*2da0*/  UISETP.NE.AND UP2, UPT, UR12, 0x1, UPT ;  /* 0x000000010c00788c */ /* 0x004fe4000bf45270 */
[----:B------:R-:W-:Y:S01]  /*2db0*/  UISETP.NE.AND UP0, UPT, UR10, 0x1, UPT ;  /* 0x000000010a00788c */ /* 0x000fe2000bf05270 */
[----:B------:R-:W-:-:S02]  /*2dc0*/  UMOV UR6, UR7 ;  /* 0x0000000700067c82 */ /* 0x000fc40008000000 */
[----:B------:R-:W-:Y:S01]  /*2dd0*/  UMOV UR4, UR5 ;  /* 0x0000000500047c82 */ /* 0x000fe20008000000 */
[----:B------:R-:W-:Y:S02]  /*2de0*/  USHF.R.U32.HI UR6, URZ, UR9, UR6 ;  /* 0x00000009ff067299 */ /* 0x000fe40008011606 */
[----:B---3--:R-:W-:Y:S02]  /*2df0*/  USHF.R.U32.HI UR4, URZ, UR13, UR4 ;  /* 0x0000000dff047299 */ /* 0x008fe40008011604 */
[----:B------:R-:W-:Y:S02]  /*2e00*/  USEL UR5, UR50, UR6, !UP2 ;  /* 0x0000000632057287 */ /* 0x000fe4000d000000 */
[----:B------:R-:W-:-:S04]  /*2e10*/  USEL UR4, UR48, UR4, !UP0 ;  /* 0x0000000430047287 */ /* 0x000fc8000c000000 */
[----:B------:R-:W-:Y:S02]  /*2e20*/  UIADD3 UR6, UPT, UPT, UR5, -UR4, URZ ;  /* 0x8000000405067290 */ /* 0x000fe4000fffe0ff */
[----:B------:R-:W-:Y:S02]  /*2e30*/  UIADD3 UR4, UPT, UPT, -UR5, UR4, URZ ;  /* 0x0000000405047290 */ /* 0x000fe4000fffe1ff */
[----:B------:R-:W-:Y:S02]  /*2e40*/  UIMAD UR48, UR6, UR10, UR48 ;  /* 0x0000000a063072a4 */ /* 0x000fe4000f8e0230 */
[----:B------:R-:W-:-:S12]  /*2e50*/  UIMAD UR50, UR4, UR12, UR50 ;  /* 0x0000000c043272a4 */ /* 0x000fd8000f8e0232 */
.L_x_39:
[----:B------:R-:W-:Y:S01]  /*2e60*/  R2UR UR5, R48 ;  /* 0x00000000300572ca */ /* 0x000fe200000e0000 */
[----:B------:R-:W-:Y:S01]  /*2e70*/  UMOV UR36, UR42 ;  /* 0x0000002a00247c82 */ /* 0x000fe20008000000 */
[----:B------:R-:W-:Y:S02]  /*2e80*/  R2UR UR4, R47 ;  /* 0x000000002f0472ca */ /* 0x000fe400000e0000 */
[----:B------:R-:W-:Y:S02]  /*2e90*/  PLOP3.LUT P1, PT, PT, PT, PT, 0x80, 0x8 ;  /* 0x000000000008781c */ /* 0x000fe40003f2f070 */
[----:B------:R-:W-:-:S07]  /*2ea0*/  LOP3.LUT R2, R2, 0x1, RZ, 0x3c, !PT ;  /* 0x0000000102027812 */ /* 0x000fce00078e3cff */
[----:B------:R-:W-:Y:S02]  /*2eb0*/  UIADD3 UR44, UPT, UPT, UR50, UR5, URZ ;  /* 0x00000005322c7290 */ /* 0x000fe4000fffe0ff */
[----:B------:R-:W-:Y:S01]  /*2ec0*/  UIADD3 UR19, UPT, UPT, UR48, UR4, URZ ;  /* 0x0000000430137290 */ /* 0x000fe2000fffe0ff */
[----:B------:R-:W-:Y:S11]  /*2ed0*/  BRA.U UP1, `(.L_x_40) ;  /* 0xffffffe901a47547 */ /* 0x000ff6000b83ffff */
[----:B------:R-:W-:Y:S01]  /*2ee0*/  UIADD3 UR30, UPT, UPT, UR30, 0x88, URZ ;  /* 0x000000881e1e7890 */ /* 0x000fe2000fffe0ff */
[----:B------:R-:W-:-:S03]  /*2ef0*/  MOV R2, UR27 ;  /* 0x0000001b00027c02 */ /* 0x000fc60008000f00 */
[----:B------:R-:W-:Y:S01]  /*2f00*/  ULEA UR4, UR31, UR30, 0x3 ;  /* 0x0000001e1f047291 */ /* 0x000fe2000f8e18ff */
[----:B------:R-:W-:-:S08]  /*2f10*/  SHF.L.U32 R2, R2, 0x1f, RZ ;  /* 0x0000001f02027819 */ /* 0x000fd000000006ff */
[----:B------:R-:W1:Y:S02]  /*2f20*/  SYNCS.PHASECHK.TRANS64.TRYWAIT P0, [UR4], R2 ;  /* 0x00000002ff0075a7 */ /* 0x000e640008001104 */
[----:B-1----:R-:W-:Y:S05]  /*2f30*/  @!P0 BRA `(.L_x_41) ;  /* 0x0000005c004c8947 */ /* 0x002fea0003800000 */
.L_x_145:
[----:B------:R-:W-:-:S04]  /*2f40*/  UIADD3 UR4, UPT, UPT, UR31, 0x1, URZ ;  /* 0x000000011f047890 */ /* 0x000fc8000fffe0ff */
[----:B------:R-:W-:-:S04]  /*2f50*/  UISETP.NE.AND UP0, UPT, UR4, 0x11, UPT ;  /* 0x000000110400788c */ /* 0x000fc8000bf05270 */
[----:B------:R-:W-:Y:S02]  /*2f60*/  USEL UR5, URZ, 0x1, UP0 ;  /* 0x00000001ff057887 */ /* 0x000fe40008000000 */
[----:B------:R-:W-:Y:S02]  /*2f70*/  USEL UR4, UR4, URZ, UP0 ;  /* 0x000000ff04047287 */ /* 0x000fe40008000000 */
[----:B------:R-:W-:Y:S02]  /*2f80*/  ULOP3.LUT UR6, UR27, UR5, URZ, 0x3c, !UPT ;  /* 0x000000051b067292 */ /* 0x000fe4000f8e3cff */
[----:B------:R-:W-:-:S04]  /*2f90*/  ULEA UR5, UR4, UR30, 0x3 ;  /* 0x0000001e04057291 */ /* 0x000fc8000f8e18ff */
[----:B-1----:R-:W-:-:S04]  /*2fa0*/  MOV R2, UR6 ;  /* 0x0000000600027c02 */ /* 0x002fc80008000f00 */
[----:B------:R-:W-:-:S04]  /*2fb0*/  SHF.L.U32 R2, R2, 0x1f, RZ ;  /* 0x0000001f02027819 */ /* 0x000fc800000006ff */
[----:B------:R-:W1:Y:S02]  /*2fc0*/  SYNCS.PHASECHK.TRANS64.TRYWAIT P0, [UR5], R2 ;  /* 0x00000002ff0075a7 */ /* 0x000e640008001105 */
[----:B-1----:R-:W-:Y:S05]  /*2fd0*/  @!P0 BRA `(.L_x_42) ;  /* 0x0000005c003c8947 */ /* 0x002fea0003800000 */
.L_x_147:
        /* <DEDUP_REMOVED lines=10> */
.L_x_149:
        /* <DEDUP_REMOVED lines=10> */
.L_x_151:
        /* <DEDUP_REMOVED lines=10> */
.L_x_153:
        /* <DEDUP_REMOVED lines=10> */
.L_x_155:
        /* <DEDUP_REMOVED lines=10> */
.L_x_157:
        /* <DEDUP_REMOVED lines=10> */
.L_x_159:
        /* <DEDUP_REMOVED lines=10> */
.L_x_161:
        /* <DEDUP_REMOVED lines=10> */
.L_x_163:
        /* <DEDUP_REMOVED lines=10> */
.L_x_165:
        /* <DEDUP_REMOVED lines=10> */
.L_x_167:
        /* <DEDUP_REMOVED lines=10> */
.L_x_169:
        /* <DEDUP_REMOVED lines=10> */
.L_x_171:
        /* <DEDUP_REMOVED lines=10> */
.L_x_173:
        /* <DEDUP_REMOVED lines=10> */
.L_x_175:
[----:B------:R-:W-:-:S04]  /*38a0*/  UIADD3 UR4, UPT, UPT, UR4, 0x1, URZ ;  /* 0x0000000104047890 */ /* 0x000fc8000fffe0ff */
[----:B------:R-:W-:-:S04]  /*38b0*/  UISETP.NE.AND UP0, UPT, UR4, 0x11, UPT ;  /* 0x000000110400788c */ /* 0x000fc8000bf05270 */
[----:B------:R-:W-:Y:S02]  /*38c0*/  USEL UR5, URZ, 0x1, UP0 ;  /* 0x00000001ff057887 */ /* 0x000fe40008000000 */
[----:B------:R-:W-:Y:S02]  /*38d0*/  USEL UR4, UR4, URZ, UP0 ;  /* 0x000000ff04047287 */ /* 0x000fe40008000000 */
[----:B------:R-:W-:Y:S02]  /*38e0*/  ULOP3.LUT UR5, UR6, UR5, URZ, 0x3c, !UPT ;  /* 0x0000000506057292 */ /* 0x000fe4000f8e3cff */
[----:B------:R-:W-:-:S04]  /*38f0*/  ULEA UR4, UR4, UR30, 0x3 ;  /* 0x0000001e04047291 */ /* 0x000fc8000f8e18ff */
[----:B-1----:R-:W-:Y:S02]  /*3900*/  IMAD.U32 R2, RZ, RZ, UR5 ;  /* 0x00000005ff027e24 */ /* 0x002fe4000f8e00ff */
[----:B------:R-:W-:-:S03]  /*3910*/  MOV R0, UR4 ;  /* 0x0000000400007c02 */ /* 0x000fc60008000f00 */
[----:B------:R-:W-:-:S07]  /*3920*/  SHF.L.U32 R2, R2, 0x1f, RZ ;  /* 0x0000001f02027819 */ /* 0x000fce00000006ff */
.L_x_57:
[----:B-1----:R1:W2:Y:S02]  /*3930*/  SYNCS.PHASECHK.TRANS64.TRYWAIT P0, [R0+URZ], R2 ;  /* 0x00000002000075a7 */ /* 0x0022a400080011ff */
[----:B--2---:R-:W-:Y:S05]  /*3940*/  @!P0 NANOSLEEP.SYNCS 0x989680 ;  /* 0x009896800000895d */ /* 0x004fea0003900000 */
[----:B------:R-:W2:Y:S02]  /*3950*/  @!P0 SYNCS.PHASECHK.TRANS64 P0, [R0+URZ], R2 ;  /* 0x00000002000085a7 */ /* 0x000ea400080010ff */
[----:B--2---:R-:W-:Y:S05]  /*3960*/  @P0 EXIT ;  /* 0x000000000000094d */ /* 0x004fea0003800000 */
[----:B------:R-:W-:Y:S05]  /*3970*/  BRA `(.L_x_57) ;  /* 0xfffffffc00ec7947 */ /* 0x000fea000383ffff */
.L_x_22:
[----:B------:R-:W2:Y:S02]  /*3980*/  S2UR UR4, SR_CgaCtaId ;  /* 0x00000000000479c3 */ /* 0x000ea40000008800 */
[----:B--2---:R-:W-:-:S04]  /*3990*/  UISETP.NE.AND UP0, UPT, UR4, URZ, UPT ;  /* 0x000000ff0400728c */ /* 0x004fc8000bf05270 */
[----:B------:R-:W-:-:S09]  /*39a0*/  UISETP.NE.OR UP0, UPT, UR18, 0x1, UP0 ;  /* 0x000000011200788c */ /* 0x000fd20008705670 */
[----:B------:R-:W-:Y:S05]  /*39b0*/  BRA.U UP0, `(.L_x_58) ;  /* 0x0000000100b47547 */ /* 0x000fea000b800000 */
[----:B------:R-:W2:Y:S01]  /*39c0*/  S2UR UR5, SR_CgaCtaId ;  /* 0x00000000000579c3 */ /* 0x000ea20000008800 */
[----:B------:R-:W-:Y:S01]  /*39d0*/  UMOV UR4, 0x400 ;  /* 0x0000040000047882 */ /* 0x000fe20000000000 */
[----:B------:R-:W-:Y:S01]  /*39e0*/  HFMA2 R2, -RZ, RZ, 0, 5.9604644775390625e-08 ;  /* 0x00000001ff027431 */ /* 0x000fe200000001ff */
[----:B------:R-:W-:Y:S01]  /*39f0*/  ISETP.GE.U32.AND P0, PT, R3, 0x2, PT ;  /* 0x000000020300780c */ /* 0x000fe20003f06070 */
[----:B------:R-:W-:Y:S01]  /*3a00*/  IMAD.MOV.U32 R8, RZ, RZ, RZ ;  /* 0x000000ffff087224 */ /* 0x000fe200078e00ff */
[----:B--2---:R-:W-:-:S04]  /*3a10*/  ULEA UR4, UR5, UR4, 0x18 ;  /* 0x0000000405047291 */ /* 0x004fc8000f8ec0ff */
[----:B------:R-:W-:Y:S02]  /*3a20*/  UIADD3 UR5, UPT, UPT, UR4, 0x158, URZ ;  /* 0x0000015804057890 */ /* 0x000fe4000fffe0ff */
[----:B------:R-:W-:Y:S02]  /*3a30*/  UIADD3 UR8, UPT, UPT, UR4, 0x150, URZ ;  /* 0x0000015004087890 */ /* 0x000fe4000fffe0ff */
[----:B------:R-:W-:-:S12]  /*3a40*/  UPRMT UR5, URZ, 0x654, UR5 ;  /* 0x00000654ff057896 */ /* 0x000fd80008000005 */
.L_x_61:
[----:B------:R-:W-:Y:S01]  /*3a50*/  SHF.L.U32 R6, R2, 0x1f, RZ ;  /* 0x0000001f02067819 */ /* 0x000fe200000006ff */
[----:B------:R-:W-:Y:S02]  /*3a60*/  IMAD.U32 R4, RZ, RZ, UR8 ;  /* 0x00000008ff047e24 */ /* 0x000fe4000f8e00ff */
[----:B------:R-:W-:Y:S01]  /*3a70*/  @!P0 IMAD.MOV.U32 R5, RZ, RZ, 0x10 ;  /* 0x00000010ff058424 */ /* 0x000fe200078e00ff */
[----:B------:R-:W2:Y:S02]  /*3a80*/  SYNCS.PHASECHK.TRANS64.TRYWAIT P1, [UR4+0x158], R6 ;  /* 0x00015806ff0075a7 */ /* 0x000ea40008021104 */
[----:B------:R-:W-:-:S04]  /*3a90*/  PRMT R4, R3, 0x654, R4 ;  /* 0x0000065403047816 */ /* 0x000fc80000000004 */
[----:B------:R-:W-:Y:S01]  /*3aa0*/  SEL R0, R4, R0, !P0 ;  /* 0x0000000004007207 */ /* 0x000fe20004000000 */
[----:B--2---:R-:W-:Y:S06]  /*3ab0*/  @!P1 BRA `(.L_x_59) ;  /* 0x0000005400ec9947 */ /* 0x004fec0003800000 */
.L_x_177:
[----:B------:R-:W-:Y:S01]  /*3ac0*/  UIADD3 UR6, UPT, UPT, UR4, 0x190, URZ ;  /* 0x0000019004067890 */ /* 0x000fe2000fffe0ff */
[----:B------:R3:W-:Y:S01]  /*3ad0*/  @!P0 SYNCS.ARRIVE.TRANS64.RED RZ, [R0+URZ], R5 ;  /* 0x0000000500ff89a7 */ /* 0x0007e200080004ff */
[----:B------:R-:W-:Y:S01]  /*3ae0*/  UIADD3 UR7, UPT, UPT, UR4, 0x150, URZ ;  /* 0x0000015004077890 */ /* 0x000fe2000fffe0ff */
[----:B------:R-:W-:-:S08]  /*3af0*/  LOP3.LUT R2, R2, 0x1, RZ, 0x3c, !PT ;  /* 0x0000000102027812 */ /* 0x000fd000078e3cff */
[----:B------:R-:W-:Y:S06]  /*3b00*/  UGETNEXTWORKID.BROADCAST [UR6], [UR7] ;  /* 0x00000000060073ca */ /* 0x000fec0008000100 */
[----:B---3--:R-:W-:-:S04]  /*3b10*/  SHF.L.U32 R5, R8, 0x1f, RZ ;  /* 0x0000001f08057819 */ /* 0x008fc800000006ff */
[----:B------:R-:W3:Y:S02]  /*3b20*/  SYNCS.PHASECHK.TRANS64.TRYWAIT P1, [UR4+0x150], R5 ;  /* 0x00015005ff0075a7 */ /* 0x000ee40008021104 */
[----:B---3--:R-:W-:Y:S05]  /*3b30*/  @!P1 BRA `(.L_x_60) ;  /* 0x0000005400e49947 */ /* 0x008fea0003800000 */
.L_x_179:
[----:B--2---:R-:W2:Y:S01]  /*3b40*/  LDS.128 R4, [UR4+0x190] ;  /* 0x00019004ff047984 */ /* 0x004ea20008000c00 */
[----:B------:R-:W-:Y:S01]  /*3b50*/  LOP3.LUT R8, R8, 0x1, RZ, 0x3c, !PT ;  /* 0x0000000108087812 */ /* 0x000fe200078e3cff */
[----:B------:R-:W-:Y:S01]  /*3b60*/  @!PT LDS RZ, [RZ] ;  /* 0x00000000fffff984 */ /* 0x000fe20000000800 */
[----:B------:R-:W-:Y:S01]  /*3b70*/  @!PT LDS RZ, [RZ] ;  /* 0x00000000fffff984 */ /* 0x000fe20000000800 */
[----:B------:R-:W-:Y:S01]  /*3b80*/  @!PT LDS RZ, [RZ] ;  /* 0x00000000fffff984 */ /* 0x000fe20000000800 */
[----:B------:R-:W-:Y:S01]  /*3b90*/  @!PT LDS RZ, [RZ] ;  /* 0x00000000fffff984 */ /* 0x000fe20000000800 */
[----:B------:R3:W-:Y:S06]  /*3ba0*/  MEMBAR.ALL.CTA ;  /* 0x0000000000007992 */ /* 0x0007ec0000008000 */
[----:B---3--:R-:W3:Y:S02]  /*3bb0*/  FENCE.VIEW.ASYNC.S ;  /* 0x00000000000073c6 */ /* 0x008ee40000000000 */
[----:B---3--:R-:W-:Y:S01]  /*3bc0*/  SYNCS.ARRIVE.TRANS64.RED.A1T0 RZ, [UR5], RZ ;  /* 0x000000ffffff79a7 */ /* 0x008fe20008100405 */
[----:B--2---:R-:W-:-:S13]  /*3bd0*/  LOP3.LUT P1, RZ, R6, 0x1, RZ, 0xc0, !PT ;  /* 0x0000000106ff7812 */ /* 0x004fda000782c0ff */
[----:B------:R-:W-:Y:S05]  /*3be0*/  @P1 BRA `(.L_x_61) ;  /* 0xfffffffc00981947 */ /* 0x000fea000383ffff */
[----:B------:R-:W-:-:S04]  /*3bf0*/  SHF.L.U32 R0, R2, 0x1f, RZ ;  /* 0x0000001f02007819 */ /* 0x000fc800000006ff */
[----:B------:R-:W2:Y:S02]  /*3c00*/  SYNCS.PHASECHK.TRANS64 P0, [UR4+0x158], R0 ;  /* 0x00015800ff0075a7 */ /* 0x000ea40008001004 */
[----:B-12---:R-:W-:Y:S05]  /*3c10*/  @P0 EXIT ;  /* 0x000000000000094d */ /* 0x006fea0003800000 */
[----:B------:R-:W-:-:S07]  /*3c20*/  MOV R0, UR4 ;  /* 0x0000000400007c02 */ /* 0x000fce0008000f00 */
.L_x_62:
[----:B-1----:R-:W-:-:S04]  /*3c30*/  SHF.L.U32 R3, R2, 0x1f, RZ ;  /* 0x0000001f02037819 */ /* 0x002fc800000006ff */
[----:B------:R1:W2:Y:S03]  /*3c40*/  SYNCS.PHASECHK.TRANS64.TRYWAIT P0, [R0+URZ+0x158], R3 ;  /* 0x00015803000075a7 */ /* 0x0002a600080011ff */
[----:B--2---:R-:W-:Y:S05]  /*3c50*/  @!P0 NANOSLEEP.SYNCS 0x989680 ;  /* 0x009896800000895d */ /* 0x004fea0003900000 */
[----:B------:R-:W2:Y:S02]  /*3c60*/  @!P0 SYNCS.PHASECHK.TRANS64 P0, [R0+URZ+0x158], R3 ;  /* 0x00015803000085a7 */ /* 0x000ea400080010ff */
[----:B--2---:R-:W-:Y:S05]  /*3c70*/  @P0 EXIT ;  /* 0x000000000000094d */ /* 0x004fea0003800000 */
[----:B------:R-:W-:Y:S05]  /*3c80*/  BRA `(.L_x_62) ;  /* 0xfffffffc00e87947 */ /* 0x000fea000383ffff */
.L_x_58:
[----:B------:R-:W-:Y:S05]  /*3c90*/  BRA.U UP4, `(.L_x_63) ;  /* 0x0000001104a87547 */ /* 0x000fea000b800000 */
[----:B------:R-:W2:Y:S01]  /*3ca0*/  S2UR UR4, SR_CgaCtaId ;  /* 0x00000000000479c3 */ /* 0x000ea20000008800 */
[----:B------:R-:W-:Y:S01]  /*3cb0*/  UMOV UR5, 0x40 ;  /* 0x0000004000057882 */ /* 0x000fe20000000000 */
[----:B------:R-:W-:Y:S01]  /*3cc0*/  NOP ;  /* 0x0000000000007918 */ /* 0x000fe20000000000 */
[----:B------:R-:W-:Y:S01]  /*3cd0*/  UMOV UR6, 0x400 ;  /* 0x0000040000067882 */ /* 0x000fe20000000000 */
[----:B--2---:R-:W-:Y:S02]  /*3ce0*/  ULEA UR5, UR4, UR5, 0x18 ;  /* 0x0000000504057291 */ /* 0x004fe4000f8ec0ff */
[----:B------:R-:W-:-:S07]  /*3cf0*/  ULEA UR6, UR4, UR6, 0x18 ;  /* 0x0000000604067291 */ /* 0x000fce000f8ec0ff */
[----:B------:R-:W2:Y:S02]  /*3d00*/  LDS.U8 R3, [UR5+0x1c] ;  /* 0x00001c05ff037984 */ /* 0x000ea40008000000 */
[----:B--2---:R-:W-:-:S13]  /*3d10*/  ISETP.NE.AND P0, PT, R3, RZ, PT ;  /* 0x000000ff0300720c */ /* 0x004fda0003f05270 */
[----:B------:R-:W-:Y:S05]  /*3d20*/  @P0 BRA `(.L_x_64) ;  /* 0x0000000400080947 */ /* 0x000fea0003800000 */
[----:B------:R-:W-:Y:S02]  /*3d30*/  UISETP.NE.U32.AND UP1, UPT, UR38, 0x1, UPT ;  /* 0x000000012600788c */ /* 0x000fe4000bf25070 */
[----:B------:R-:W-:-:S07]  /*3d40*/  UIADD3 UR7, UPT, UPT, UR5, 0x8, URZ ;  /* 0x0000000805077890 */ /* 0x000fce000fffe0ff */
[----:B------:R-:W-:Y:S05]  /*3d50*/  BRA.U !UP1, `(.L_x_65) ;  /* 0x00000001099c7547 */ /* 0x000fea000b800000 */
[----:B------:R-:W-:Y:S01]  /*3d60*/  ELECT P0, URZ, PT ;  /* 0x0000000000ff782f */ /* 0x000fe20003800000 */
[----:B------:R-:W-:-:S12]  /*3d70*/  BSSY B0, `(.L_x_65) ;  /* 0x0000025000007945 */ /* 0x000fd80003800000 */
[----:B------:R-:W-:Y:S05]  /*3d80*/  @!P0 BRA `(.L_x_66) ;  /* 0x00000000008c8947 */ /* 0x000fea0003800000 */
[----:B------:R-:W-:-:S05]  /*3d90*/  UMOV UR4, 0x10 ;  /* 0x0000001000047882 */ /* 0x000fca0000000000 */
[----:B------:R-:W-:Y:S04]  /*3da0*/  DEPBAR.LE SB2, 0x36 ;  /* 0x0000ad800000791a */ /* 0x000fe80000000000 */
[----:B------:R-:W2:Y:S02]  /*3db0*/  UTCATOMSWS.2CTA.FIND_AND_SET.ALIGN UP0, UR4, UR4 ;  /* 0x00000004000475e3 */ /* 0x000ea40008200800 */
[----:B--2---:R-:W-:Y:S01]  /*3dc0*/  MOV R10, UR4 ;  /* 0x00000004000a7c02 */ /* 0x004fe20008000f00 */
[----:B------:R-:W-:Y:S06]  /*3dd0*/  BRA.U UP0, `(.L_x_67) ;  /* 0x0000000100187547 */ /* 0x000fec000b800000 */
.L_x_68:
[----:B------:R-:W-:Y:S05]  /*3de0*/  NANOSLEEP 0x64 ;  /* 0x000000640000795d */ /* 0x000fea0003800000 */
[----:B------:R-:W-:-:S05]  /*3df0*/  UMOV UR4, 0x10 ;  /* 0x0000001000047882 */ /* 0x000fca0000000000 */
[----:B------:R-:W-:Y:S04]  /*3e00*/  DEPBAR.LE SB2, 0x36 ;  /* 0x0000ad800000791a */ /* 0x000fe80000000000 */
[----:B------:R-:W2:Y:S02]  /*3e10*/  UTCATOMSWS.2CTA.FIND_AND_SET.ALIGN UP0, UR4, UR4 ;  /* 0x00000004000475e3 */ /* 0x000ea40008200800 */
[----:B--2---:R-:W-:Y:S01]  /*3e20*/  MOV R10, UR4 ;  /* 0x00000004000a7c02 */ /* 0x004fe20008000f00 */
[----:B------:R-:W-:Y:S05]  /*3e30*/  BRA.U !UP0, `(.L_x_68) ;  /* 0xfffffffd08e87547 */ /* 0x000fea000b83ffff */
.L_x_67:
[----:B------:R-:W2:Y:S01]  /*3e40*/  LDS R6, [UR5+0x10] ;  /* 0x00001005ff067984 */ /* 0x000ea20008000800 */
[----:B------:R-:W-:Y:S01]  /*3e50*/  IMAD.U32 R3, RZ, RZ, UR6 ;  /* 0x00000006ff037e24 */ /* 0x000fe2000f8e00ff */
[----:B------:R-:W-:-:S03]  /*3e60*/  MOV R4, UR37 ;  /* 0x0000002500047c02 */ /* 0x000fc60008000f00 */
[----:B------:R-:W-:Y:S01]  /*3e70*/  VIADD R3, R3, 0x1a0 ;  /* 0x000001a003037836 */ /* 0x000fe20000000000 */
[----:B--2---:R-:W-:-:S04]  /*3e80*/  SHF.L.U32 R6, R6, 0x1f, RZ ;  /* 0x0000001f06067819 */ /* 0x004fc800000006ff */
[----:B------:R-:W2:Y:S02]  /*3e90*/  SYNCS.PHASECHK.TRANS64.TRYWAIT P0, [UR5+0x8], R6 ;  /* 0x00000806ff0075a7 */ /* 0x000ea40008001105 */
[----:B--2---:R-:W-:Y:S05]  /*3ea0*/  @P0 BRA `(.L_x_69) ;  /* 0x0000000000080947 */ /* 0x004fea0003800000 */
[----:B------:R-:W2:Y:S02]  /*3eb0*/  SYNCS.PHASECHK.TRANS64.TRYWAIT P0, [UR5+0x8], R6 ;  /* 0x00000806ff0075a7 */ /* 0x000ea40008001105 */
[----:B--2---:R-:W-:Y:S05]  /*3ec0*/  @!P0 BRA `(.L_x_70) ;  /* 0x0000005400188947 */ /* 0x004fea0003800000 */
.L_x_69:
[----:B------:R-:W-:Y:S01]  /*3ed0*/  PRMT R4, R4, 0x654, R3 ;  /* 0x0000065404047816 */ /* 0x000fe20000000003 */
[----:B------:R-:W-:Y:S01]  /*3ee0*/  HFMA2 R3, -RZ, RZ, 0, 5.9604644775390625e-08 ;  /* 0x00000001ff037431 */ /* 0x000fe200000001ff */
[----:B------:R-:W-:Y:S01]  /*3ef0*/  UPRMT UR4, UR37, 0x654, UR7 ;  /* 0x0000065425047896 */ /* 0x000fe20008000007 */
[----:B------:R-:W-:Y:S02]  /*3f00*/  IMAD.MOV.U32 R8, RZ, RZ, 0xffff ;  /* 0x0000ffffff087424 */ /* 0x000fe400078e00ff */
[----:B--2---:R-:W-:Y:S02]  /*3f10*/  IMAD.MOV.U32 R6, RZ, RZ, 0x4 ;  /* 0x00000004ff067424 */ /* 0x004fe400078e00ff */
[----:B------:R-:W-:Y:S01]  /*3f20*/  IMAD.SHL.U32 R9, R10, 0x20, RZ ;  /* 0x000000200a097824 */ /* 0x000fe200078e00ff */
[----:B------:R-:W-:Y:S02]  /*3f30*/  MOV R5, UR4 ;  /* 0x0000000400057c02 */ /* 0x000fe40008000f00 */
[-C--:B------:R-:W-:Y:S01]  /*3f40*/  SHF.L.U32 R8, R8, R10.reuse, RZ ;  /* 0x0000000a08087219 */ /* 0x080fe200000006ff */
[----:B------:R2:W-:Y:S01]  /*3f50*/  SYNCS.ARRIVE.TRANS64.RED RZ, [UR4], R6 ;  /* 0x00000006ffff79a7 */ /* 0x0005e20008000404 */
[----:B------:R-:W-:Y:S01]  /*3f60*/  SHF.L.U32 R7, R3, R10, RZ ;  /* 0x0000000a03077219 */ /* 0x000fe200000006ff */
[----:B------:R2:W-:Y:S04]  /*3f70*/  STS [UR6+0x1a0], R9 ;  /* 0x0001a009ff007988 */ /* 0x0005e80008000806 */
[----:B------:R2:W-:Y:S04]  /*3f80*/  STAS [R4.64], R10 ;  /* 0x0000000a04007dbd */ /* 0x0005e8000c0008ff */
[----:B------:R2:W-:Y:S04]  /*3f90*/  ATOMS.OR RZ, [UR5+0x14], R8 ;  /* 0x00001408ffff798c */ /* 0x0005e8000b000005 */
[----:B------:R2:W-:Y:S04]  /*3fa0*/  ATOMS.OR RZ, [UR5+0x18], R7 ;  /* 0x00001807ffff798c */ /* 0x0005e8000b000005 */
[----:B------:R2:W-:Y:S02]  /*3fb0*/  ATOMS.XOR RZ, [UR5+0x10], R3 ;  /* 0x00001003ffff798c */ /* 0x0005e4000b800005 */
.L_x_66:
[----:B-1----:R-:W-:Y:S05]  /*3fc0*/  BSYNC B0 ;  /* 0x0000000000007941 */ /* 0x002fea0003800000 */
.L_x_65:
[----:B------:R-:W-:Y:S05]  /*3fd0*/  BRA.U UP1, `(.L_x_71) ;  /* 0x00000001016c7547 */ /* 0x000fea000b800000 */
[----:B------:R-:W-:-:S03]  /*3fe0*/  UMOV UR4, 0xffffffff ;  /* 0xffffffff00047882 */ /* 0x000fc60000000000 */
[----:B------:R-:W-:Y:S05]  /*3ff0*/  BRA.DIV UR4, `(.L_x_72) ;  /* 0x0000005204e47947 */ /* 0x000fea000b800000 */
[----:B------:R-:W-:-:S13]  /*4000*/  ELECT P6, URZ, PT ;  /* 0x0000000000ff782f */ /* 0x000fda00038c0000 */
.L_x_182:
[----:B------:R-:W-:Y:S05]  /*4010*/  @!P6 BRA `(.L_x_71) ;  /* 0x00000000005ce947 */ /* 0x000fea0003800000 */
[----:B--2---:R-:W2:Y:S02]  /*4020*/  LDS R4, [UR5+0x10] ;  /* 0x00001005ff047984 */ /* 0x004ea40008000800 */
[----:B--2---:R-:W-:-:S04]  /*4030*/  SHF.L.U32 R4, R4, 0x1f, RZ ;  /* 0x0000001f04047819 */ /* 0x004fc800000006ff */
[----:B------:R-:W2:Y:S02]  /*4040*/  SYNCS.PHASECHK.TRANS64.TRYWAIT P0, [UR5+0x8], R4 ;  /* 0x00000804ff0075a7 */ /* 0x000ea40008001105 */
[----:B--2---:R-:W-:Y:S05]  /*4050*/  @P0 BRA `(.L_x_73) ;  /* 0x0000000000080947 */ /* 0x004fea0003800000 */
[----:B------:R-:W2:Y:S02]  /*4060*/  SYNCS.PHASECHK.TRANS64.TRYWAIT P0, [UR5+0x8], R4 ;  /* 0x00000804ff0075a7 */ /* 0x000ea40008001105 */
[----:B--2---:R-:W-:Y:S05]  /*4070*/  @!P0 BRA `(.L_x_74) ;  /* 0x0000005000e48947 */ /* 0x004fea0003800000 */
.L_x_73:
[----:B------:R-:W3:Y:S01]  /*4080*/  LDS R6, [UR6+0x1a0] ;  /* 0x0001a006ff067984 */ /* 0x000ee20008000800 */
[----:B--2---:R-:W-:Y:S02]  /*4090*/  HFMA2 R3, -RZ, RZ, 0, 5.9604644775390625e-08 ;  /* 0x00000001ff037431 */ /* 0x004fe400000001ff */
[----:B------:R-:W-:Y:S01]  /*40a0*/  IMAD.MOV.U32 R4, RZ, RZ, 0xffff ;  /* 0x0000ffffff047424 */ /* 0x000fe200078e00ff */
[----:B------:R-:W-:Y:S01]  /*40b0*/  UPRMT UR4, UR37, 0x654, UR7 ;  /* 0x0000065425047896 */ /* 0x000fe20008000007 */
[----:B---3--:R-:W-:-:S03]  /*40c0*/  IMAD.SHL.U32 R5, R6, 0x20, RZ ;  /* 0x0000002006057824 */ /* 0x008fc600078e00ff */
[-C--:B------:R-:W-:Y:S02]  /*40d0*/  SHF.L.U32 R4, R4, R6.reuse, RZ ;  /* 0x0000000604047219 */ /* 0x080fe400000006ff */
[----:B------:R-:W-:Y:S01]  /*40e0*/  SHF.L.U32 R6, R3, R6, RZ ;  /* 0x0000000603067219 */ /* 0x000fe200000006ff */
[----:B------:R3:W-:Y:S04]  /*40f0*/  STS [UR6+0x1a0], R5 ;  /* 0x0001a005ff007988 */ /* 0x0007e80008000806 */
[----:B------:R3:W-:Y:S04]  /*4100*/  ATOMS.OR RZ, [UR5+0x14], R4 ;  /* 0x00001404ffff798c */ /* 0x0007e8000b000005 */
[----:B------:R3:W-:Y:S01]  /*4110*/  ATOMS.OR RZ, [UR5+0x18], R6 ;  /* 0x00001806ffff798c */ /* 0x0007e2000b000005 */
[----:B------:R-:W-:Y:S03]  /*4120*/  SYNCS.ARRIVE.TRANS64.RED.A1T0 RZ, [UR4], RZ ;  /* 0x000000ffffff79a7 */ /* 0x000fe60008100404 */
[----:B------:R3:W-:Y:S01]  /*4130*/  ATOMS.XOR RZ, [UR5+0x10], R3 ;  /* 0x00001003ffff798c */ /* 0x0007e2000b800005 */
[----:B------:R-:W-:Y:S05]  /*4140*/  BRA `(.L_x_71) ;  /* 0x0000000000107947 */ /* 0x000fea0003800000 */
.L_x_64:
[----:B------:R-:W-:Y:S02]  /*4150*/  MOV R3, 0xffffffff ;  /* 0xffffffff00037802 */ /* 0x000fe40000000f00 */
[----:B------:R-:W-:-:S03]  /*4160*/  MOV R4, 0x4190 ;  /* 0x0000419000047802 */ /* 0x000fc60000000f00 */
[----:B------:R2:W-:Y:S04]  /*4170*/  STS [UR6+0x1a0], R3 ;  /* 0x0001a003ff007988 */ /* 0x0005e80008000806 */
[----:B-12--5:R-:W-:Y:S05]  /*4180*/  CALL.REL.NOINC `($__internal_1_$__cuda_sm10x_tcgen05_guardrail_trap_phase_invalid_during_alloc) ;  /* 0x0000005800207944 */ /* 0x026fea0003c00000 */
.L_x_71:
[----:B------:R-:W-:Y:S05]  /*4190*/  WARPSYNC.ALL ;  /* 0x0000000000007948 */ /* 0x000fea0003800000 */
[----:B------:R-:W4:Y:S01]  /*41a0*/  S2UR UR20, SR_CgaCtaId ;  /* 0x00000000001479c3 */ /* 0x000f220000008800 */
[----:B------:R-:W-:Y:S01]  /*41b0*/  UMOV UR4, 0x400 ;  /* 0x0000040000047882 */ /* 0x000fe20000000000 */
[----:B------:R-:W-:-:S06]  /*41c0*/  NOP ;  /* 0x0000000000007918 */ /* 0x000fcc0000000000 */
[----:B------:R-:W-:Y:S06]  /*41d0*/  BAR.ARV 0x6, 0xa0 ;  /* 0x0182800000007b1d */ /* 0x000fec0000002000 */
[----:B------:R-:W1:Y:S01]  /*41e0*/  LDCU.64 UR6, c[0x0][0x388] ;  /* 0x00007100ff0677ac */ /* 0x000e620008000a00 */
[----:B------:R-:W-:Y:S01]  /*41f0*/  LOP3.LUT R2, R2, 0xffff, RZ, 0xc0, !PT ;  /* 0x0000ffff02027812 */ /* 0x000fe200078ec0ff */
[----:B--2---:R-:W-:Y:S01]  /*4200*/  IMAD.MOV.U32 R8, RZ, RZ, 0x1 ;  /* 0x00000001ff087424 */ /* 0x004fe200078e00ff */
[----:B------:R-:W-:Y:S01]  /*4210*/  LOP3.LUT R0, R0, 0xffff, RZ, 0xc0, !PT ;  /* 0x0000ffff00007812 */ /* 0x000fe200078ec0ff */
[----:B------:R-:W2:Y:S01]  /*4220*/  LDCU.64 UR8, c[0x0][0x390] ;  /* 0x00007200ff0877ac */ /* 0x000ea20008000a00 */
[----:B------:R-:W-:Y:S01]  /*4230*/  R2UR UR21, R2 ;  /* 0x00000000021572ca */ /* 0x000fe200000e0000 */
[----:B------:R-:W-:Y:S01]  /*4240*/  IMAD.MOV.U32 R2, RZ, RZ, RZ ;  /* 0x000000ffff027224 */ /* 0x000fe200078e00ff */
[----:B------:R-:W-:Y:S01]  /*4250*/  R2UR UR35, R0 ;  /* 0x00000000002372ca */ /* 0x000fe200000e0000 */
[----:B------:R-:W-:Y:S01]  /*4260*/  IMAD.MOV.U32 R0, RZ, RZ, RZ ;  /* 0x000000ffff007224 */ /* 0x000fe200078e00ff */
[----:B------:R-:W-:Y:S01]  /*4270*/  UMOV UR24, URZ ;  /* 0x000000ff00187c82 */ /* 0x000fe20008000000 */
[----:B----4-:R-:W-:Y:S01]  /*4280*/  ULEA UR20, UR20, UR4, 0x18 ;  /* 0x0000000414147291 */ /* 0x010fe2000f8ec0ff */
[----:B------:R-:W-:Y:S01]  /*4290*/  UMOV UR19, URZ ;  /* 0x000000ff00137c82 */ /* 0x000fe20008000000 */
[----:B------:R-:W-:-:S02]  /*42a0*/  UISETP.NE.AND UP3, UPT, UR38, URZ, UPT ;  /* 0x000000ff2600728c */ /* 0x000fc4000bf65270 */
[----:B------:R-:W-:Y:S01]  /*42b0*/  UIADD3 UR34, UPT, UPT, UR20, 0x158, URZ ;  /* 0x0000015814227890 */ /* 0x000fe2000fffe0ff */
[----:B------:R-:W-:Y:S01]  /*42c0*/  UMOV UR32, 0x0 ;  /* 0x0000000000207882 */ /* 0x000fe20000000000 */
[----:B-1----:R-:W-:-:S03]  /*42d0*/  UIADD3 UR4, UPT, UPT, UR6, 0x3f, URZ ;  /* 0x0000003f06047890 */ /* 0x002fc6000fffe0ff */
[----:B---3--:R-:W1:Y:S01]  /*42e0*/  LDS R3, [UR20+0x1a0] ;  /* 0x0001a014ff037984 */ /* 0x008e620008000800 */
[----:B------:R-:W-:Y:S01]  /*42f0*/  UMOV UR33, 0x8100010 ;  /* 0x0810001000217882 */ /* 0x000fe20000000000 */
[----:B------:R-:W-:Y:S02]  /*4300*/  UPRMT UR34, URZ, 0x654, UR34 ;  /* 0x00000654ff227896 */ /* 0x000fe40008000022 */
[----:B------:R-:W-:Y:S01]  /*4310*/  USHF.R.S32.HI UR5, URZ, 0x1f, UR4 ;  /* 0x0000001fff057899 */ /* 0x000fe20008011404 */
[----:B------:R-:W-:Y:S01]  /*4320*/  UMOV UR30, 0x0 ;  /* 0x00000000001e7882 */ /* 0x000fe20000000000 */
[----:B------:R-:W-:Y:S02]  /*4330*/  UMOV UR31, 0x8100010 ;  /* 0x08100010001f7882 */ /* 0x000fe40000000000 */
[----:B------:R-:W-:Y:S02]  /*4340*/  ULEA.HI UR4, UR5, UR4, URZ, 0x6 ;  /* 0x0000000405047291 */ /* 0x000fe4000f8f30ff */
[----:B------:R-:W-:-:S02]  /*4350*/  UIADD3 UR5, UPT, UPT, UR20, 0x3300, URZ ;  /* 0x0000330014057890 */ /* 0x000fc4000fffe0ff */
[----:B------:R-:W-:Y:S02]  /*4360*/  USHF.R.S32.HI UR4, URZ, 0x6, UR4 ;  /* 0x00000006ff047899 */ /* 0x000fe40008011404 */
[----:B------:R-:W-:Y:S02]  /*4370*/  USHF.R.U32.HI UR5, URZ, 0x4, UR5 ;  /* 0x00000004ff057899 */ /* 0x000fe40008011605 */
[----:B------:R-:W-:Y:S02]  /*4380*/  UIMAD UR4, UR4, UR7, URZ ;  /* 0x00000007040472a4 */ /* 0x000fe4000f8e02ff */
[----:B------:R-:W-:Y:S02]  /*4390*/  ULOP3.LUT UR5, UR5, 0x3fff, URZ, 0xc0, !UPT ;  /* 0x00003fff05057892 */ /* 0x000fe4000f8ec0ff */
[----:B--2---:R-:W-:Y:S02]  /*43a0*/  UIMAD UR4, UR4, UR8, URZ ;  /* 0x00000008040472a4 */ /* 0x004fe4000f8e02ff */
[----:B------:R-:W-:-:S02]  /*43b0*/  ULOP3.LUT UR22, UR5, 0x10000, URZ, 0xfc, !UPT ;  /* 0x0001000005167892 */ /* 0x000fc4000f8efcff */
[----:B------:R-:W-:Y:S02]  /*43c0*/  UIMAD UR9, UR4, UR9, URZ ;  /* 0x00000009040972a4 */ /* 0x000fe4000f8e02ff */
[----:B------:R-:W-:Y:S02]  /*43d0*/  UIADD3 UR4, UPT, UPT, UR20, 0x25300, URZ ;  /* 0x0002530014047890 */ /* 0x000fe4000fffe0ff */
[----:B------:R-:W-:Y:S02]  /*43e0*/  UIADD3 UR36, UPT, UPT, UR9, -0x1, URZ ;  /* 0xffffffff09247890 */ /* 0x000fe4000fffe0ff */
[----:B------:R-:W-:Y:S02]  /*43f0*/  USHF.R.U32.HI UR4, URZ, 0x4, UR4 ;  /* 0x00000004ff047899 */ /* 0x000fe40008011604 */
[----:B------:R-:W-:Y:S02]  /*4400*/  UISETP.GE.AND UP4, UPT, UR9, 0x1, UPT ;  /* 0x000000010900788c */ /* 0x000fe4000bf86270 */
[----:B------:R-:W-:Y:S01]  /*4410*/  ULOP3.LUT UR4, UR4, 0x3fff, URZ, 0xc0, !UPT ;  /* 0x00003fff04047892 */ /* 0x000fe2000f8ec0ff */
[----:B------:R-:W-:Y:S01]  /*4420*/  UMOV UR28, 0x0 ;  /* 0x00000000001c7882 */ /* 0x000fe20000000000 */
[----:B------:R-:W-:-:S02]  /*4430*/  UMOV UR29, 0x8100010 ;  /* 0x08100010001d7882 */ /* 0x000fc40000000000 */
[----:B------:R-:W-:Y:S01]  /*4440*/  ULOP3.LUT UR23, UR4, 0x10000, URZ, 0xfc, !UPT ;  /* 0x0001000004177892 */ /* 0x000fe2000f8efcff */
[C---:B-1----:R-:W-:Y:S01]  /*4450*/  VIADD R5, R3.reuse, 0x20 ;  /* 0x0000002003057836 */ /* 0x042fe20000000000 */
[----:B------:R-:W-:Y:S01]  /*4460*/  LOP3.LUT R4, R3, 0xffff, RZ, 0xc0, !PT ;  /* 0x0000ffff03047812 */ /* 0x000fe200078ec0ff */
[----:B------:R-:W-:Y:S01]  /*4470*/  UMOV UR26, 0x0 ;  /* 0x00000000001a7882 */ /* 0x000fe20000000000 */
[----:B------:R-:W-:Y:S02]  /*4480*/  UMOV UR27, 0x8100010 ;  /* 0x08100010001b7882 */ /* 0x000fe40000000000 */
[----:B------:R-:W-:-:S05]  /*4490*/  LOP3.LUT R5, R5, 0xffff, RZ, 0xc0, !PT ;  /* 0x0000ffff05057812 */ /* 0x000fca00078ec0ff */
[----:B------:R1:W-:Y:S02]  /*44a0*/  STL.64 [R1], R4 ;  /* 0x0000000401007387 */ /* 0x0003e40000100a00 */
.L_x_83:
[----:B-1----:R-:W-:-:S04]  /*44b0*/  SHF.L.U32 R5, R2, 0x1f, RZ ;  /* 0x0000001f02057819 */ /* 0x002fc800000006ff */
[----:B------:R-:W1:Y:S02]  /*44c0*/  SYNCS.PHASECHK.TRANS64.TRYWAIT P0, [UR20+0x150], R5 ;  /* 0x00015005ff0075a7 */ /* 0x000e640008001114 */
[----:B-1-34-:R-:W-:Y:S05]  /*44d0*/  @!P0 BRA `(.L_x_75) ;  /* 0x0000004c00e48947 */ /* 0x01afea0003800000 */
.L_x_184:
[----:B-1----:R-:W1:Y:S01]  /*44e0*/  LDS.128 R4, [UR20+0x190] ;  /* 0x00019014ff047984 */ /* 0x002e620008000c00 */
[----:B------:R-:W-:Y:S01]  /*44f0*/  ULEA UR25, UR24, UR20, 0x3 ;  /* 0x0000001418197291 */ /* 0x000fe2000f8e18ff */
[----:B------:R-:W-:Y:S01]  /*4500*/  @!PT LDS RZ, [RZ] ;  /* 0x00000000fffff984 */ /* 0x000fe20000000800 */
[----:B------:R-:W-:Y:S01]  /*4510*/  @!PT LDS RZ, [RZ] ;  /* 0x00000000fffff984 */ /* 0x000fe20000000800 */
[----:B------:R-:W-:Y:S01]  /*4520*/  @!PT LDS RZ, [RZ] ;  /* 0x00000000fffff984 */ /* 0x000fe20000000800 */
[----:B------:R-:W-:Y:S01]  /*4530*/  @!PT LDS RZ, [RZ] ;  /* 0x00000000fffff984 */ /* 0x000fe20000000800 */
[----:B------:R2:W-:Y:S06]  /*4540*/  MEMBAR.ALL.CTA ;  /* 0x0000000000007992 */ /* 0x0005ec0000008000 */
[----:B--2---:R-:W2:Y:S02]  /*4550*/  FENCE.VIEW.ASYNC.S ;  /* 0x00000000000073c6 */ /* 0x004ea40000000000 */
[----:B--2---:R-:W-:Y:S01]  /*4560*/  SYNCS.ARRIVE.TRANS64.RED.A1T0 RZ, [UR34], RZ ;  /* 0x000000ffffff79a7 */ /* 0x004fe20008100422 */
[----:B-1----:R-:W-:Y:S01]  /*4570*/  LOP3.LUT P3, RZ, R6, 0x1, RZ, 0xc0, !PT ;  /* 0x0000000106ff7812 */ /* 0x002fe2000786c0ff */
[----:B------:R-:W-:-:S12]  /*4580*/  BRA.U UP3, `(.L_x_76) ;  /* 0x00000001030c7547 */ /* 0x000fd8000b800000 */
[----:B------:R-:W-:-:S04]  /*4590*/  SHF.L.U32 R5, R8, 0x1f, RZ ;  /* 0x0000001f08057819 */ /* 0x000fc800000006ff */
[----:B------:R-:W1:Y:S02]  /*45a0*/  SYNCS.PHASECHK.TRANS64.TRYWAIT P0, [UR25+0x170], R5 ;  /* 0x00017005ff0075a7 */ /* 0x000e640008001119 */
[----:B-1----:R-:W-:Y:S05]  /*45b0*/  @!P0 BRA `(.L_x_77) ;  /* 0x0000004c00c48947 */ /* 0x002fea0003800000 */
.L_x_76:
[----:B------:R-:W-:Y:S05]  /*45c0*/  BRA.U UP3, `(.L_x_78) ;  /* 0x0000000503047547 */ /* 0x000fea000b800000 */
[----:B------:R-:W-:Y:S05]  /*45d0*/  BRA.U !UP4, `(.L_x_79) ;  /* 0x000000010cf47547 */ /* 0x000fea000b800000 */
[----:B------:R-:W-:Y:S01]  /*45e0*/  ULEA UR4, UR24, UR43, 0x2 ;  /* 0x0000002b18047291 */ /* 0x000fe2000f8e10ff */
[----:B-1----:R-:W-:-:S08]  /*45f0*/  SHF.L.U32 R4, R0, 0x1f, RZ ;  /* 0x0000001f00047819 */ /* 0x002fd000000006ff */
[----:B------:R-:W5:Y:S01]  /*4600*/  LDL R5, [UR4] ;  /* 0x00000004ff057983 */ /* 0x000f620008100800 */
[----:B------:R-:W-:Y:S02]  /*4610*/  ULEA UR4, UR19, UR20, 0x3 ;  /* 0x0000001413047291 */ /* 0x000fe4000f8e18ff */
[----:B------:R-:W-:Y:S01]  /*4620*/  UPLOP3.LUT UP2, UPT, UPT, UPT, UPT, 0x40, 0x4 ;  /* 0x000000000004789c */ /* 0x000fe20003f4e870 */
[----:B------:R-:W-:-:S06]  /*4630*/  UMOV UR17, UR36 ;  /* 0x0000002400117c82 */ /* 0x000fcc0008000000 */
[----:B------:R1:W2:Y:S01]  /*4640*/  SYNCS.PHASECHK.TRANS64.TRYWAIT P2, [UR4], R4 ;  /* 0x00000004ff0075a7 */ /* 0x0002a20008041104 */
[----:B------:R-:W-:-:S05]  /*4650*/  UMOV UR4, UR19 ;  /* 0x0000001300047c82 */ /* 0x000fca0008000000 */
.L_x_82:
[----:B------:R-:W-:Y:S01]  /*4660*/  ULEA UR18, UR4, UR20, 0x3 ;  /* 0x0000001404127291 */ /* 0x000fe2000f8e18ff */
[----:B--234-:R-:W-:Y:S11]  /*4670*/  @P2 BRA `(.L_x_80) ;  /* 0x00000000000c2947 */ /* 0x01cff60003800000 */
[----:B------:R-:W-:Y:S04]  /*4680*/  SHF.L.U32 R6, R0, 0x1f, RZ ;  /* 0x0000001f00067819 */ /* 0x000fe800000006ff */
[----:B------:R-:W2:Y:S02]  /*4690*/  SYNCS.PHASECHK.TRANS64.TRYWAIT P0, [UR18], R6 ;  /* 0x00000006ff0075a7 */ /* 0x000ea40008001112 */
[----:B--2---:R-:W-:Y:S05]  /*46a0*/  @!P0 BRA `(.L_x_81) ;  /* 0x0000004c00a08947 */ /* 0x004fea0003800000 */
.L_x_80:
[----:B------:R-:W-:Y:S01]  /*46b0*/  UISETP.NE.AND UP0, UPT, UR17, URZ, UPT ;  /* 0x000000ff1100728c */ /* 0x000fe2000bf05270 */
[----:B------:R-:W-:Y:S01]  /*46c0*/  PLOP3.LUT P2, PT, PT, PT, PT, 0x80, 0x8 ;  /* 0x000000000008781c */ /* 0x000fe20003f4f070 */
[----:B------:R-:W-:Y:S02]  /*46d0*/  UIADD3 UR5, UPT, UPT, UR4, 0x1, URZ ;  /* 0x0000000104057890 */ /* 0x000fe4000fffe0ff */
[----:B------:R-:W-:Y:S02]  /*46e0*/  ULEA UR10, UR4, UR23, 0x8 ;  /* 0x00000017040a7291 */ /* 0x000fe4000f8e40ff */
[----:B------:R-:W-:Y:S01]  /*46f0*/  UISETP.NE.AND UP1, UPT, UR5, 0x11, UPT ;  /* 0x000000110500788c */ /* 0x000fe2000bf25270 */
[----:B------:R-:W-:Y:S01]  /*4700*/  PLOP3.LUT P0, PT, PT, PT, UP0, 0x80, 0x8 ;  /* 0x000000000008781c */ /* 0x000fe20003f0f008 */
[----:B------:R-:W-:Y:S02]  /*4710*/  ULEA UR14, UR4, UR22, 0x9 ;  /* 0x00000016040e7291 */ /* 0x000fe4000f8e48ff */
[----:B------:R-:W-:Y:S02]  /*4720*/  USEL UR6, URZ, 0x1, UP1 ;  /* 0x00000001ff067887 */ /* 0x000fe40008800000 */
[----:B------:R-:W-:Y:S01]  /*4730*/  USEL UR19, UR5, URZ, UP1 ;  /* 0x000000ff05137287 */ /* 0x000fe20008800000 */
[----:B------:R-:W-:Y:S11]  /*4740*/  ELECT P1, URZ, PT ;  /* 0x0000000000ff782f */ /* 0x000ff60003820000 */
[----:B------:R-:W-:Y:S02]  /*4750*/  @!UPT UIADD3 URZ, UPT, UPT, URZ, URZ, URZ ;  /* 0x000000fffffff290 */ /* 0x000fe4000fffe0ff */
[C---:B-----5:R-:W-:Y:S01]  /*4760*/  @P1 R2UR.BROADCAST UR4, R5.reuse ;  /* 0x00000000050412ca */ /* 0x060fe200008e0000 */
[----:B------:R-:W-:Y:S01]  /*4770*/  @UP0 ULEA UR5, UR19, UR20, 0x3 ;  /* 0x0000001413050291 */ /* 0x000fe2000f8e18ff */
[----:B------:R-:W-:Y:S01]  /*4780*/  LOP3.LUT R0, R0, UR6, RZ, 0x3c, !PT ;  /* 0x0000000600007c12 */ /* 0x000fe2000f8e3cff */
[----:B------:R-:W-:Y:S02]  /*4790*/  UIADD3 UR8, UPT, UPT, UR10, 0x2, URZ ;  /* 0x000000020a087890 */ /* 0x000fe4000fffe0ff */
[----:B------:R-:W-:Y:S01]  /*47a0*/  UIADD3 UR6, UPT, UPT, UR14, 0x2, URZ ;  /* 0x000000020e067890 */ /* 0x000fe2000fffe0ff */
[----:B-1----:R-:W-:Y:S01]  /*47b0*/  @P0 SHF.L.U32 R4, R0, 0x1f, RZ ;  /* 0x0000001f00040819 */ /* 0x002fe200000006ff */
[----:B------:R-:W-:Y:S01]  /*47c0*/  UIADD3 UR12, UPT, UPT, UR10, 0x4, URZ ;  /* 0x000000040a0c7890 */ /* 0x000fe2000fffe0ff */
[----:B------:R-:W-:Y:S02]  /*47d0*/  UMOV UR11, 0x40004040 ;  /* 0x40004040000b7882 */ /* 0x000fe40000000000 */
[----:B------:R3:W4:Y:S01]  /*47e0*/  @P0 SYNCS.PHASECHK.TRANS64.TRYWAIT P2, [UR5], R4 ;  /* 0x00000004ff0005a7 */ /* 0x0007220008041105 */
[----:B------:R-:W-:Y:S11]  /*47f0*/  ELECT P0, URZ, PT ;  /* 0x0000000000ff782f */ /* 0x000ff60003800000 */
[----:B------:R-:W-:Y:S02]  /*4800*/  @!UPT UIADD3 URZ, UPT, UPT, URZ, URZ, URZ ;  /* 0x000000fffffff290 */ /* 0x000fe4000fffe0ff */
[C---:B------:R-:W-:Y:S02]  /*4810*/  @P0 R2UR.BROADCAST UR16, R5.reuse ;  /* 0x00000000051002ca */ /* 0x040fe400008e0000 */
[----:B------:R-:W-:Y:S01]  /*4820*/  ELECT P0, URZ, PT ;  /* 0x0000000000ff782f */ /* 0x000fe20003800000 */
[----:B------:R-:W-:Y:S01]  /*4830*/  UMOV UR15, 0x40004040 ;  /* 0x40004040000f7882 */ /* 0x000fe20000000000 */
[----:B------:R-:W-:Y:S01]  /*4840*/  UMOV UR9, 0x40004040 ;  /* 0x4000404000097882 */ /* 0x000fe20000000000 */
[----:B------:R1:W-:Y:S01]  /*4850*/  UTCHMMA.2CTA gdesc[UR14], gdesc[UR10], tmem[UR4], tmem[UR32], idesc[UR33], UP2 ;  /* 0x00ff200a0e0075ea */ /* 0x0003e20009200004 */
[----:B------:R-:W-:Y:S01]  /*4860*/  UPLOP3.LUT UP2, UPT, UPT, UPT, UPT, 0x80, 0x8 ;  /* 0x000000000008789c */ /* 0x000fe20003f4f070 */
[----:B------:R-:W-:Y:S01]  /*4870*/  UMOV UR7, 0x40004040 ;  /* 0x4000404000077882 */ /* 0x000fe20000000000 */
[----:B------:R-:W-:Y:S01]  /*4880*/  UMOV UR13, 0x40004040 ;  /* 0x40004040000d7882 */ /* 0x000fe20000000000 */
[----:B------:R-:W-:Y:S04]  /*4890*/  UMOV UR5, 0x40004040 ;  /* 0x4000404000057882 */ /* 0x000fe80000000000 */
[----:B------:R2:W-:Y:S01]  /*48a0*/  UTCHMMA.2CTA gdesc[UR6], gdesc[UR8], tmem[UR16], tmem[UR30], idesc[UR31], UPT ;  /* 0x00ff1e08060075ea */ /* 0x0005e2000ba00010 */
[----:B-1----:R-:W-:Y:S01]  /*48b0*/  UIADD3 UR4, UPT, UPT, UR14, 0x4, URZ ;  /* 0x000000040e047890 */ /* 0x002fe2000fffe0ff */
[C---:B------:R-:W-:Y:S02]  /*48c0*/  @P0 R2UR.BROADCAST UR15, R5.reuse ;  /* 0x00000000050f02ca */ /* 0x040fe400008e0000 */
[----:B------:R-:W-:Y:S01]  /*48d0*/  ELECT P0, URZ, PT ;  /* 0x0000000000ff782f */ /* 0x000fe20003800000 */
[----:B------:R-:W-:Y:S02]  /*48e0*/  UIADD3 UR10, UPT, UPT, UR10, 0x6, URZ ;  /* 0x000000060a0a7890 */ /* 0x000fe4000fffe0ff */
[----:B--2---:R-:W-:Y:S10]  /*48f0*/  UIADD3 UR6, UPT, UPT, UR14, 0x6, URZ ;  /* 0x000000060e067890 */ /* 0x004ff4000fffe0ff */
[----:B------:R-:W-:Y:S01]  /*4900*/  @P0 R2UR.BROADCAST UR9, R5 ;  /* 0x00000000050902ca */ /* 0x000fe200008e0000 */
[----:B------:R-:W-:Y:S01]  /*4910*/  UIADD3 UR8, UPT, UPT, UR18, 0x88, URZ ;  /* 0x0000008812087890 */ /* 0x000fe2000fffe0ff */
[----:B------:R1:W-:Y:S11]  /*4920*/  UTCHMMA.2CTA gdesc[UR4], gdesc[UR12], tmem[UR15], tmem[UR28], idesc[UR29], UPT ;  /* 0x00ff1c0c040075ea */ /* 0x0003f6000ba0000f */
[----:B------:R3:W-:Y:S01]  /*4930*/  UTCHMMA.2CTA gdesc[UR6], gdesc[UR10], tmem[UR9], tmem[UR26], idesc[UR27], UPT ;  /* 0x00ff1a0a060075ea */ /* 0x0007e2000ba00009 */
[----:B------:R3:W-:Y:S01]  /*4940*/  UTCBAR.2CTA.MULTICAST [UR8], URZ, UR21 ;  /* 0x000000ff080073e9 */ /* 0x0007e20008200815 */
[----:B-1----:R-:W-:Y:S02]  /*4950*/  UIADD3 UR4, UPT, UPT, UR17, 0x1, URZ ;  /* 0x0000000111047890 */ /* 0x002fe4000fffe0ff */
[----:B------:R-:W-:Y:S02]  /*4960*/  UIADD3 UR5, UPT, UPT, UR17, -0x1, URZ ;  /* 0xffffffff11057890 */ /* 0x000fe4000fffe0ff */
[----:B------:R-:W-:Y:S03]  /*4970*/  UISETP.GT.U32.AND UP0, UPT, UR4, 0x1, UPT ;  /* 0x000000010400788c */ /* 0x000fe6000bf04070 */
[----:B------:R-:W-:Y:S02]  /*4980*/  UMOV UR4, UR19 ;  /* 0x0000001300047c82 */ /* 0x000fe40008000000 */
[----:B------:R-:W-:Y:S04]  /*4990*/  UMOV UR17, UR5 ;  /* 0x0000000500117c82 */ /* 0x000fe80008000000 */
[----:B------:R-:W-:Y:S05]  /*49a0*/  BRA.U UP0, `(.L_x_82) ;  /* 0xfffffffd002c7547 */ /* 0x000fea000b83ffff */
.L_x_79:
[----:B------:R-:W-:-:S09]  /*49b0*/  UIADD3 UR4, UPT, UPT, UR25, 0x160, URZ ;  /* 0x0000016019047890 */ /* 0x000fd2000fffe0ff */
[----:B------:R2:W-:Y:S01]  /*49c0*/  UTCBAR.2CTA.MULTICAST [UR4], URZ, UR35 ;  /* 0x000000ff040073e9 */ /* 0x0005e20008200823 */
[----:B------:R-:W-:Y:S02]  /*49d0*/  NOP ;  /* 0x0000000000007918 */ /* 0x000fe40000000000 */
.L_x_78:
[----:B--2---:R-:W-:Y:S01]  /*49e0*/  UIADD3 UR4, UPT, UPT, UR24, 0x1, URZ ;  /* 0x0000000118047890 */ /* 0x004fe2000fffe0ff */
[----:B------:R-:W-:-:S03]  /*49f0*/  LOP3.LUT R2, R2, 0x1, RZ, 0x3c, !PT ;  /* 0x0000000102027812 */ /* 0x000fc600078e3cff */
[----:B------:R-:W-:-:S04]  /*4a00*/  UISETP.NE.AND UP0, UPT, UR4, 0x2, UPT ;  /* 0x000000020400788c */ /* 0x000fc8000bf05270 */
[----:B------:R-:W-:Y:S02]  /*4a10*/  USEL UR5, URZ, 0x1, UP0 ;  /* 0x00000001ff057887 */ /* 0x000fe40008000000 */
[----:B------:R-:W-:-:S04]  /*4a20*/  USEL UR24, UR4, URZ, UP0 ;  /* 0x000000ff04187287 */ /* 0x000fc80008000000 */
[----:B------:R-:W-:Y:S01]  /*4a30*/  LOP3.LUT R8, R8, UR5, RZ, 0x3c, !PT ;  /* 0x0000000508087c12 */ /* 0x000fe2000f8e3cff */
[----:B------:R-:W-:Y:S07]  /*4a40*/  @P3 BRA `(.L_x_83) ;  /* 0xfffffff800983947 */ /* 0x000fee000383ffff */
[----:B---3--:R-:W2:Y:S01]  /*4a50*/  S2UR UR8, SR_CgaCtaId ;  /* 0x00000000000879c3 */ /* 0x008ea20000008800 */
[----:B------:R-:W-:Y:S01]  /*4a60*/  ELECT P0, URZ, PT ;  /* 0x0000000000ff782f */ /* 0x000fe20003800000 */
[----:B------:R-:W-:Y:S01]  /*4a70*/  HFMA2 R0, -RZ, RZ, 0, 5.9604644775390625e-08 ;  /* 0x00000001ff007431 */ /* 0x000fe200000001ff */
[----:B------:R-:W-:-:S05]  /*4a80*/  UMOV UR4, 0x40 ;  /* 0x0000004000047882 */ /* 0x000fca0000000000 */
[----:B------:R-:W-:Y:S01]  /*4a90*/  UVIRTCOUNT.DEALLOC.SMPOOL 0x80 ;  /* 0x000000800000784c */ /* 0x000fe20000000000 */
[----:B------:R-:W-:Y:S02]  /*4aa0*/  UISETP.NE.AND UP0, UPT, UR38, URZ, UPT ;  /* 0x000000ff2600728c */ /* 0x000fe4000bf05270 */
[----:B--2---:R-:W-:-:S09]  /*4ab0*/  ULEA UR8, UR8, UR4, 0x18 ;  /* 0x0000000408087291 */ /* 0x004fd2000f8ec0ff */
[----:B------:R2:W-:Y:S01]  /*4ac0*/  @P0 STS.U8 [UR8+0x1c], R0 ;  /* 0x00001c00ff000988 */ /* 0x0005e20008000008 */
[----:B------:R-:W-:Y:S05]  /*4ad0*/  BRA.U UP0, `(.L_x_84) ;  /* 0x0000000100587547 */ /* 0x000fea000b800000 */
[----:B------:R-:W-:Y:S01]  /*4ae0*/  UIADD3 UR5, UPT, UPT, UR20, 0x170, URZ ;  /* 0x0000017014057890 */ /* 0x000fe2000fffe0ff */
[----:B------:R-:W-:-:S03]  /*4af0*/  SHF.L.U32 R2, R8, 0x1f, RZ ;  /* 0x0000001f08027819 */ /* 0x000fc600000006ff */
[----:B------:R-:W-:-:S09]  /*4b00*/  ULEA UR4, UR24, UR5, 0x3 ;  /* 0x0000000518047291 */ /* 0x000fd2000f8e18ff */
[----:B------:R-:W3:Y:S02]  /*4b10*/  SYNCS.PHASECHK.TRANS64.TRYWAIT P0, [UR4], R2 ;  /* 0x00000002ff0075a7 */ /* 0x000ee40008001104 */
[----:B---3--:R-:W-:Y:S05]  /*4b20*/  @!P0 BRA `(.L_x_85) ;  /* 0x0000004800988947 */ /* 0x008fea0003800000 */
.L_x_188:
[----:B------:R-:W-:-:S04]  /*4b30*/  UIADD3 UR4, UPT, UPT, UR24, 0x1, URZ ;  /* 0x0000000118047890 */ /* 0x000fc8000fffe0ff */
[----:B------:R-:W-:-:S04]  /*4b40*/  UISETP.NE.AND UP1, UPT, UR4, 0x2, UPT ;  /* 0x000000020400788c */ /* 0x000fc8000bf25270 */
[----:B------:R-:W-:Y:S02]  /*4b50*/  USEL UR6, URZ, 0x1, UP1 ;  /* 0x00000001ff067887 */ /* 0x000fe40008800000 */
[----:B------:R-:W-:-:S04]  /*4b60*/  USEL UR4, UR4, URZ, UP1 ;  /* 0x000000ff04047287 */ /* 0x000fc80008800000 */
[----:B------:R-:W-:Y:S01]  /*4b70*/  ULEA UR4, UR4, UR5, 0x3 ;  /* 0x0000000504047291 */ /* 0x000fe2000f8e18ff */
[----:B--2---:R-:W-:-:S04]  /*4b80*/  LOP3.LUT R2, R8, UR6, RZ, 0x3c, !PT ;  /* 0x0000000608027c12 */ /* 0x004fc8000f8e3cff */
[----:B------:R-:W-:Y:S01]  /*4b90*/  SHF.L.U32 R2, R2, 0x1f, RZ ;  /* 0x0000001f02027819 */ /* 0x000fe200000006ff */
[----:B------:R-:W-:-:S04]  /*4ba0*/  IMAD.U32 R0, RZ, RZ, UR4 ;  /* 0x00000004ff007e24 */ /* 0x000fc8000f8e00ff */
[----:B------:R2:W3:Y:S03]  /*4bb0*/  SYNCS.PHASECHK.TRANS64.TRYWAIT P0, [R0+URZ], R2 ;  /* 0x00000002000075a7 */ /* 0x0004e600080011ff */
[----:B---3--:R-:W-:Y:S05]  /*4bc0*/  @!P0 NANOSLEEP.SYNCS 0x989680 ;  /* 0x009896800000895d */ /* 0x008fea0003900000 */
[----:B------:R-:W3:Y:S02]  /*4bd0*/  @!P0 SYNCS.PHASECHK.TRANS64 P0, [R0+URZ], R2 ;  /* 0x00000002000085a7 */ /* 0x000ee400080010ff */
[----:B---3--:R-:W-:Y:S05]  /*4be0*/  @P0 BRA `(.L_x_86) ;  /* 0x0000000000200947 */ /* 0x008fea0003800000 */
.L_x_87:
[----:B---3--:R3:W1:Y:S02]  /*4bf0*/  SYNCS.PHASECHK.TRANS64.TRYWAIT P0, [R0+URZ], R2 ;  /* 0x00000002000075a7 */ /* 0x00866400080011ff */
[----:B-1----:R-:W-:Y:S05]  /*4c00*/  @!P0 NANOSLEEP.SYNCS 0x989680 ;  /* 0x009896800000895d */ /* 0x002fea0003900000 */
[----:B------:R-:W1:Y:S02]  /*4c10*/  @!P0 SYNCS.PHASECHK.TRANS64 P0, [R0+URZ], R2 ;  /* 0x00000002000085a7 */ /* 0x000e6400080010ff */
[----:B-1----:R-:W-:Y:S05]  /*4c20*/  @!P0 BRA `(.L_x_87) ;  /* 0xfffffffc00f08947 */ /* 0x002fea000383ffff */
[----:B------:R-:W-:Y:S05]  /*4c30*/  BRA `(.L_x_86) ;  /* 0x00000000000c7947 */ /* 0x000fea0003800000 */
.L_x_84:
[----:B------:R-:W-:-:S04]  /*4c40*/  UIADD3 UR4, UPT, UPT, UR20, 0x180, URZ ;  /* 0x0000018014047890 */ /* 0x000fc8000fffe0ff */
[----:B------:R-:W-:-:S09]  /*4c50*/  UPRMT UR4, UR37, 0x654, UR4 ;  /* 0x0000065425047896 */ /* 0x000fd20008000004 */
[----:B------:R-:W-:Y:S03]  /*4c60*/  SYNCS.ARRIVE.TRANS64.RED.A1T0 RZ, [UR4], RZ ;  /* 0x000000ffffff79a7 */ /* 0x000fe60008100404 */
.L_x_86:
[----:B--23--:R-:W-:Y:S01]  /*4c70*/  SHF.L.U32 R2, RZ, 0x1f, RZ ;  /* 0x0000001fff027819 */ /* 0x00cfe200000006ff */
[----:B------:R-:W-:Y:S01]  /*4c80*/  UIADD3 UR4, UPT, UPT, UR20, 0x180, URZ ;  /* 0x0000018014047890 */ /* 0x000fe2000fffe0ff */
[----:B------:R-:W-:Y:S02]  /*4c90*/  PLOP3.LUT P0, PT, PT, PT, UP0, 0x80, 0x8 ;  /* 0x000000000008781c */ /* 0x000fe40003f0f008 */
[----:B------:R-:W2:Y:S02]  /*4ca0*/  SYNCS.PHASECHK.TRANS64.TRYWAIT P1, [UR20+0x180], R2 ;  /* 0x00018002ff0075a7 */ /* 0x000ea40008021114 */
[----:B--2---:R-:W-:Y:S09]  /*4cb0*/  @!P1 BRA `(.L_x_88) ;  /* 0x00000048004c9947 */ /* 0x004ff20003800000 */
.L_x_190:
[----:B------:R-:W-:Y:S01]  /*4cc0*/  @!UP0 UPRMT UR4, UR37, 0x654, UR4 ;  /* 0x0000065425048896 */ /* 0x000fe20008000004 */
[----:B------:R-:W-:Y:S01]  /*4cd0*/  LOP3.LUT R3, R3, 0xffff, RZ, 0xc0, !PT ;  /* 0x0000ffff03037812 */ /* 0x000fe200078ec0ff */
[----:B--2---:R-:W-:-:S03]  /*4ce0*/  IMAD.MOV.U32 R2, RZ, RZ, 0xffff ;  /* 0x0000ffffff027424 */ /* 0x004fc600078e00ff */
[----:B------:R-:W-:-:S04]  /*4cf0*/  SHF.R.U32.HI R3, RZ, 0x5, R3 ;  /* 0x00000005ff037819 */ /* 0x000fc80000011603 */
[----:B------:R-:W-:Y:S01]  /*4d00*/  @!P0 SYNCS.ARRIVE.TRANS64.RED.A1T0 RZ, [UR4], RZ ;  /* 0x000000ffffff89a7 */ /* 0x000fe20008100404 */
[----:B------:R-:W-:Y:S01]  /*4d10*/  NOP ;  /* 0x0000000000007918 */ /* 0x000fe20000000000 */
[----:B------:R-:W2:Y:S01]  /*4d20*/  LDS R0, [UR8+0x14] ;  /* 0x00001408ff007984 */ /* 0x000ea20008000800 */
[----:B------:R-:W-:-:S04]  /*4d30*/  SHF.L.U32 R2, R2, R3, RZ ;  /* 0x0000000302027219 */ /* 0x000fc800000006ff */
[----:B--2---:R-:W-:-:S04]  /*4d40*/  LOP3.LUT R0, R0, R2, RZ, 0xc0, !PT ;  /* 0x0000000200007212 */ /* 0x004fc800078ec0ff */
[----:B------:R-:W-:Y:S01]  /*4d50*/  ISETP.NE.AND P0, PT, R0, R2, PT ;  /* 0x000000020000720c */ /* 0x000fe20003f05270 */
[----:B------:R-:W-:-:S05]  /*4d60*/  IMAD.MOV.U32 R0, RZ, RZ, 0x1 ;  /* 0x00000001ff007424 */ /* 0x000fca00078e00ff */
[----:B------:R-:W-:-:S07]  /*4d70*/  SHF.L.U32 R0, R0, R3, RZ ;  /* 0x0000000300007219 */ /* 0x000fce00000006ff */
[----:B------:R-:W-:Y:S05]  /*4d80*/  @P0 BRA `(.L_x_89) ;  /* 0x00000000005c0947 */ /* 0x000fea0003800000 */
[----:B------:R-:W2:Y:S02]  /*4d90*/  LDS R3, [UR8+0x18] ;  /* 0x00001808ff037984 */ /* 0x000ea40008000800 */
[----:B--2---:R-:W-:-:S04]  /*4da0*/  LOP3.LUT R3, R3, R0, RZ, 0xc0, !PT ;  /* 0x0000000003037212 */ /* 0x004fc800078ec0ff */
[----:B------:R-:W-:-:S13]  /*4db0*/  ISETP.NE.AND P0, PT, R3, R0, PT ;  /* 0x000000000300720c */ /* 0x000fda0003f05270 */
[----:B------:R-:W-:Y:S05]  /*4dc0*/  @P0 BRA `(.L_x_90) ;  /* 0x0000000000400947 */ /* 0x000fea0003800000 */
[----:B------:R-:W-:Y:S01]  /*4dd0*/  R2UR UR4, R2 ;  /* 0x00000000020472ca */ /* 0x000fe200000e0000 */
[----:B------:R-:W2:Y:S01]  /*4de0*/  S2R R3, SR_LANEID ;  /* 0x0000000000037919 */ /* 0x000ea20000000000 */
[----:B------:R-:W-:-:S04]  /*4df0*/  LOP3.LUT R0, RZ, R0, RZ, 0x33, !PT ;  /* 0x00000000ff007212 */ /* 0x000fc800078e33ff */
[----:B------:R-:W3:Y:S07]  /*4e00*/  REDUX UR6, R0 ;  /* 0x00000000000673c4 */ /* 0x000eee0000000000 */
[----:B------:R-:W-:-:S03]  /*4e10*/  ULOP3.LUT UR5, URZ, UR4, URZ, 0x33, !UPT ;  /* 0x00000004ff057292 */ /* 0x000fc6000f8e33ff */
[----:B------:R-:W-:Y:S02]  /*4e20*/  VOTEU.ANY UR4, UPT, PT ;  /* 0x0000000000047886 */ /* 0x000fe400038e0100 */
[----:B------:R-:W-:Y:S01]  /*4e30*/  UFLO.U32 UR4, UR4 ;  /* 0x00000004000472bd */ /* 0x000fe200080e0000 */
[----:B------:R-:W-:-:S04]  /*4e40*/  IMAD.U32 R2, RZ, RZ, UR5 ;  /* 0x00000005ff027e24 */ /* 0x000fc8000f8e00ff */
[----:B------:R-:W1:Y:S02]  /*4e50*/  REDUX UR7, R2 ;  /* 0x00000000020773c4 */ /* 0x000e640000000000 */
[----:B------:R1:W-:Y:S01]  /*4e60*/  UTCATOMSWS.AND URZ, UR5 ;  /* 0x0000000500ff79e3 */ /* 0x0003e20008000000 */
[----:B---3--:R-:W-:Y:S01]  /*4e70*/  IMAD.U32 R0, RZ, RZ, UR6 ;  /* 0x00000006ff007e24 */ /* 0x008fe2000f8e00ff */
[----:B--2---:R-:W-:Y:S01]  /*4e80*/  ISETP.EQ.U32.AND P0, PT, R3, UR4, PT ;  /* 0x0000000403007c0c */ /* 0x004fe2000bf02070 */
[----:B-1----:R-:W-:-:S12]  /*4e90*/  IMAD.U32 R2, RZ, RZ, UR7 ;  /* 0x00000007ff027e24 */ /* 0x002fd8000f8e00ff */
[----:B------:R1:W-:Y:S04]  /*4ea0*/  @P0 ATOMS.AND RZ, [UR8+0x14], R2 ;  /* 0x00001402ffff098c */ /* 0x0003e8000a800008 */
[----:B------:R1:W-:Y:S01]  /*4eb0*/  @P0 ATOMS.AND RZ, [UR8+0x18], R0 ;  /* 0x00001800ffff098c */ /* 0x0003e2000a800008 */
[----:B------:R-:W-:Y:S05]  /*4ec0*/  BRA `(.L_x_91) ;  /* 0x0000000000147947 */ /* 0x000fea0003800000 */
.L_x_90:
[----:B------:R-:W-:Y:S02]  /*4ed0*/  MOV R2, 0x4ef0 ;  /* 0x00004ef000027802 */ /* 0x000fe40000000f00 */
[----:B-1--45:R-:W-:Y:S05]  /*4ee0*/  CALL.REL.NOINC `($__internal_0_$__cuda_sm10x_tcgen05_guardrail_trap_col_being_dealloced_not_returned_by_alloc) ;  /* 0x0000004800bc7944 */ /* 0x032fea0003c00000 */
[----:B------:R-:W-:Y:S05]  /*4ef0*/  BRA `(.L_x_91) ;  /* 0x0000000000087947 */ /* 0x000fea0003800000 */
.L_x_89:
[----:B------:R-:W-:Y:S02]  /*4f00*/  MOV R2, 0x4f20 ;  /* 0x00004f2000027802 */ /* 0x000fe40000000f00 */
[----:B-1--45:R-:W-:Y:S05]  /*4f10*/  CALL.REL.NOINC `($__internal_2_$__cuda_sm10x_tcgen05_guardrail_trap_unallocated_columns_being_dealloced) ;  /* 0x0000004800c87944 */ /* 0x032fea0003c00000 */
.L_x_91:
[----:B------:R-:W-:Y:S01]  /*4f20*/  NOP ;  /* 0x0000000000007918 */ /* 0x000fe20000000000 */
[----:B------:R-:W-:Y:S05]  /*4f30*/  EXIT ;  /* 0x000000000000794d */ /* 0x000fea0003800000 */
.L_x_63:
[----:B------:R-:W-:-:S09]  /*4f40*/  UISETP.NE.OR UP0, UPT, UR18, 0x3, !UP3 ;  /* 0x000000031200788c */ /* 0x000fd2000df05670 */
[----:B------:R-:W-:Y:S05]  /*4f50*/  BRA.U UP0, `(.L_x_92) ;  /* 0x0000001100c07547 */ /* 0x000fea000b800000 */
[----:B------:R-:W2:Y:S01]  /*4f60*/  LDCU.64 UR4, c[0x0][0x988] ;  /* 0x00013100ff0477ac */ /* 0x000ea20008000a00 */
[----:B------:R-:W3:Y:S01]  /*4f70*/  S2UR UR6, SR_CgaCtaId ;  /* 0x00000000000679c3 */ /* 0x000ee20000008800 */
[----:B------:R-:W-:Y:S01]  /*4f80*/  HFMA2 R10, -RZ, RZ, 0, 5.9604644775390625e-08 ;  /* 0x00000001ff0a7431 */ /* 0x000fe200000001ff */
[----:B------:R-:W-:Y:S01]  /*4f90*/  MOV R9, RZ ;  /* 0x000000ff00097202 */ /* 0x000fe20000000f00 */
[----:B------:R-:W4:Y:S01]  /*4fa0*/  LDCU UR37, c[0x0][0x370] ;  /* 0x00006e00ff2577ac */ /* 0x000f220008000800 */
[----:B------:R-:W-:Y:S01]  /*4fb0*/  HFMA2 R3, -RZ, RZ, 0, 0.00048828125 ;  /* 0x00001000ff037431 */ /* 0x000fe200000001ff */
[----:B------:R-:W1:Y:S03]  /*4fc0*/  LDCU.128 UR32, c[0x0][0xc10] ;  /* 0x00018200ff2077ac */ /* 0x000e660008000c00 */
[----:B------:R-:W4:Y:S01]  /*4fd0*/  LDC.64 R12, c[0x0][0x348] ;  /* 0x0000d200ff0c7b82 */ /* 0x000f220000000a00 */
[----:B------:R-:W1:Y:S01]  /*4fe0*/  LDCU UR36, c[0x0][0x374] ;  /* 0x00006e80ff2477ac */ /* 0x000e620008000800 */
[----:B------:R-:W4:Y:S01]  /*4ff0*/  LDCU.64 UR30, c[0x0][0x990] ;  /* 0x00013200ff1e77ac */ /* 0x000f220008000a00 */
[----:B------:R-:W4:Y:S01]  /*5000*/  LDCU UR26, c[0x0][0xc0c] ;  /* 0x00018180ff1a77ac */ /* 0x000f220008000800 */
[----:B--2---:R-:W-:Y:S01]  /*5010*/  UISETP.NE.U32.AND UP0, UPT, UR4, URZ, UPT ;  /* 0x000000ff0400728c */ /* 0x004fe2000bf05070 */
[----:B------:R-:W2:Y:S01]  /*5020*/  LDCU.128 UR40, c[0x0][0xa80] ;  /* 0x00015000ff2877ac */ /* 0x000ea20008000c00 */
[----:B------:R-:W2:Y:S01]  /*5030*/  LDCU UR52, c[0x0][0xc20] ;  /* 0x00018400ff3477ac */ /* 0x000ea20008000800 */
[----:B------:R-:W2:Y:S01]  /*5040*/  LDCU UR4, c[0x0][0xc30] ;  /* 0x00018600ff0477ac */ /* 0x000ea20008000800 */
[----:B------:R-:W2:Y:S01]  /*5050*/  LDCU.128 UR48, c[0x0][0xa90] ;  /* 0x00015200ff3077ac */ /* 0x000ea20008000c00 */
[----:B------:R-:W-:Y:S01]  /*5060*/  UMOV UR27, 0x400 ;  /* 0x00000400001b7882 */ /* 0x000fe20000000000 */
[----:B-1----:R-:W-:-:S02]  /*5070*/  UIMAD.WIDE.U32 UR8, UR36, UR35, URZ ;  /* 0x00000023240872a5 */ /* 0x002fc4000f8e00ff */
[----:B---3--:R-:W-:Y:S02]  /*5080*/  ULEA UR27, UR6, UR27, 0x18 ;  /* 0x0000001b061b7291 */ /* 0x008fe4000f8ec0ff */
[----:B----4-:R-:W-:Y:S02]  /*5090*/  UIMAD.WIDE.U32 UR6, UR37, UR32, URZ ;  /* 0x00000020250672a5 */ /* 0x010fe4000f8e00ff */
[----:B------:R-:W-:Y:S02]  /*50a0*/  UISETP.NE.AND.EX UP5, UPT, UR5, URZ, UPT, UP0 ;  /* 0x000000ff0500728c */ /* 0x000fe4000bfa5300 */
[----:B------:R-:W-:Y:S02]  /*50b0*/  UISETP.NE.U32.AND UP6, UPT, UR30, URZ, UPT ;  /* 0x000000ff1e00728c */ /* 0x000fe4000bfc5070 */
[----:B------:R-:W-:Y:S02]  /*50c0*/  UIADD3 UR38, UPT, UPT, UR27, 0x158, URZ ;  /* 0x000001581b267890 */ /* 0x000fe4000fffe0ff */
[----:B------:R-:W-:-:S02]  /*50d0*/  UISETP.NE.AND UP0, UPT, UR39, 0x1, UPT ;  /* 0x000000012700788c */ /* 0x000fc4000bf05270 */
[----:B------:R-:W-:Y:S02]  /*50e0*/  UISETP.GE.AND UP2, UPT, UR39, 0x1, UPT ;  /* 0x000000012700788c */ /* 0x000fe4000bf46270 */
[----:B------:R-:W-:Y:S01]  /*50f0*/  UISETP.NE.AND UP0, UPT, UR26, 0x1, UPT ;  /* 0x000000011a00788c */ /* 0x000fe2000bf05270 */
[----:B------:R-:W-:Y:S01]  /*5100*/  UMOV UR6, UR7 ;  /* 0x0000000700067c82 */ /* 0x000fe20008000000 */
[----:B------:R-:W-:Y:S01]  /*5110*/  UMOV UR45, UR9 ;  /* 0x00000009002d7c82 */ /* 0x000fe20008000000 */
[----:B------:R-:W-:Y:S02]  /*5120*/  UISETP.NE.AND UP2, UPT, UR34, 0x1, UPT ;  /* 0x000000012200788c */ /* 0x000fe4000bf45270 */
[----:B--2---:R-:W-:Y:S01]  /*5130*/  UISETP.NE.AND UP0, UPT, UR40, 0x1, UPT ;  /* 0x000000012800788c */ /* 0x004fe2000bf05270 */
[----:B------:R-:W-:Y:S01]  /*5140*/  UMOV UR29, URZ ;  /* 0x000000ff001d7c82 */ /* 0x000fe20008000000 */
[----:B------:R-:W1:Y:S01]  /*5150*/  LDCU UR53, c[0x0][0xaa0] ;  /* 0x00015400ff3577ac */ /* 0x000e620008000800 */
[----:B------:R-:W-:Y:S01]  /*5160*/  UPLOP3.LUT UP4, UPT, UPT, UPT, UPT, 0x40, 0x4 ;  /* 0x000000000004789c */ /* 0x000fe20003f8e870 */
[----:B------:R-:W2:Y:S01]  /*5170*/  LDCU.64 UR24, c[0x0][0xc28] ;  /* 0x00018500ff1877ac */ /* 0x000ea20008000a00 */
[----:B------:R-:W-:-:S02]  /*5180*/  UISETP.NE.AND.EX UP6, UPT, UR31, URZ, UPT, UP6 ;  /* 0x000000ff1f00728c */ /* 0x000fc4000bfc5360 */
[----:B------:R-:W-:Y:S02]  /*5190*/  UPRMT UR38, URZ, 0x654, UR38 ;  /* 0x00000654ff267896 */ /* 0x000fe40008000026 */
[----:B------:R-:W-:Y:S02]  /*51a0*/  USHF.R.U32.HI UR47, URZ, UR33, UR6 ;  /* 0x00000021ff2f7299 */ /* 0x000fe40008011606 */
[----:B------:R-:W-:Y:S02]  /*51b0*/  USHF.R.U32.HI UR45, URZ, UR52, UR45 ;  /* 0x00000034ff2d7299 */ /* 0x000fe4000801162d */
[----:B------:R-:W-:Y:S02]  /*51c0*/  UISETP.NE.AND UP3, UPT, UR4, 0x1, UPT ;  /* 0x000000010400788c */ /* 0x000fe4000bf65270 */
[----:B------:R-:W-:Y:S02]  /*51d0*/  UISETP.NE.AND UP2, UPT, UR43, 0x1, UPT ;  /* 0x000000012b00788c */ /* 0x000fe4000bf45270 */
[----:B------:R-:W-:-:S11]  /*51e0*/  UISETP.NE.AND UP0, UPT, UR50, 0x1, UPT ;  /* 0x000000013200788c */ /* 0x000fd6000bf05270 */
.L_x_101:
[----:B------:R-:W-:Y:S04]  /*51f0*/  SHF.L.U32 R2, R9, 0x1f, RZ ;  /* 0x0000001f09027819 */ /* 0x000fe800000006ff */
[----:B------:R-:W3:Y:S02]  /*5200*/  SYNCS.PHASECHK.TRANS64.TRYWAIT P0, [UR27+0x150], R2 ;  /* 0x00015002ff0075a7 */ /* 0x000ee4000800111b */
[----:B---34-:R-:W-:Y:S05]  /*5210*/  @!P0 BRA `(.L_x_93) ;  /* 0x00000044000c8947 */ /* 0x018fea0003800000 */
.L_x_192:
[----:B------:R-:W4:Y:S01]  /*5220*/  LDS.128 R4, [UR27+0x190] ;  /* 0x0001901bff047984 */ /* 0x000f220008000c00 */
[----:B------:R-:W-:Y:S01]  /*5230*/  UISETP.GE.AND UP0, UPT, UR39, 0x1, UPT ;  /* 0x000000012700788c */ /* 0x000fe2000bf06270 */
[----:B------:R-:W-:Y:S01]  /*5240*/  @!PT LDS RZ, [RZ] ;  /* 0x00000000fffff984 */ /* 0x000fe20000000800 */
[----:B------:R-:W-:Y:S01]  /*5250*/  @!PT LDS RZ, [RZ] ;  /* 0x00000000fffff984 */ /* 0x000fe20000000800 */
[----:B------:R-:W-:Y:S01]  /*5260*/  @!PT LDS RZ, [RZ] ;  /* 0x00000000fffff984 */ /* 0x000fe20000000800 */
[----:B------:R-:W-:Y:S01]  /*5270*/  @!PT LDS RZ, [RZ] ;  /* 0x00000000fffff984 */ /* 0x000fe20000000800 */
[----:B------:R1:W-:Y:S06]  /*5280*/  MEMBAR.ALL.CTA ;  /* 0x0000000000007992 */ /* 0x0003ec0000008000 */
[----:B-1----:R-:W1:Y:S02]  /*5290*/  FENCE.VIEW.ASYNC.S ;  /* 0x00000000000073c6 */ /* 0x002e640000000000 */
[----:B-1----:R-:W-:Y:S01]  /*52a0*/  SYNCS.ARRIVE.TRANS64.RED.A1T0 RZ, [UR38], RZ ;  /* 0x000000ffffff79a7 */ /* 0x002fe20008100426 */
[----:B----4-:R-:W-:Y:S11]  /*52b0*/  LOP3.LUT P0, RZ, R6, 0x1, RZ, 0xc0, !PT ;  /* 0x0000000106ff7812 */ /* 0x010ff6000780c0ff */
[----:B------:R-:W-:Y:S02]  /*52c0*/  @!UPT UIADD3 URZ, UPT, UPT, URZ, URZ, URZ ;  /* 0x000000fffffff290 */ /* 0x000fe4000fffe0ff */
[----:B------:R-:W-:Y:S01]  /*52d0*/  VOTEU.ANY UP2, P0 ;  /* 0x0000000000ff7886 */ /* 0x000fe20000040100 */
[----:B------:R-:W-:Y:S11]  /*52e0*/  PLOP3.LUT P0, PT, PT, PT, UP2, 0x80, 0x8 ;  /* 0x000000000008781c */ /* 0x000ff60003f0f028 */
[----:B------:R-:W-:Y:S02]  /*52f0*/  @!UPT UIADD3 URZ, UPT, UPT, URZ, URZ, URZ ;  /* 0x000000fffffff290 */ /* 0x000fe4000fffe0ff */
[----:B---3--:R-:W-:Y:S02]  /*5300*/  @P0 MOV R2, R4 ;  /* 0x0000000400020202 */ /* 0x008fe40000000f00 */
[----:B------:R-:W-:Y:S02]  /*5310*/  @P0 LOP3.LUT R0, R5, 0xffff, RZ, 0xc0, !PT ;  /* 0x0000ffff05000812 */ /* 0x000fe400078ec0ff */
[----:B------:R-:W-:Y:S02]  /*5320*/  @P0 R2UR UR5, R2 ;  /* 0x00000000020502ca */ /* 0x000fe400000e0000 */
[----:B------:R-:W-:Y:S11]  /*5330*/  @P0 R2UR UR4, R0 ;  /* 0x00000000000402ca */ /* 0x000ff600000e0000 */
[----:B------:R-:W-:Y:S02]  /*5340*/  @UP2 UMOV UR23, UR5 ;  /* 0x0000000500172c82 */ /* 0x000fe40008000000 */
[----:B------:R-:W-:Y:S01]  /*5350*/  @UP2 UMOV UR15, UR4 ;  /* 0x00000004000f2c82 */ /* 0x000fe20008000000 */
[----:B------:R-:W-:Y:S05]  /*5360*/  BRA.U !UP0, `(.L_x_94) ;  /* 0x0000000108c07547 */ /* 0x000fea000b800000 */
[----:B------:R-:W-:Y:S02]  /*5370*/  UP2UR UR14, UPR, URZ, 0x4 ;  /* 0x00000004ff0e7883 */ /* 0x000fe40008000000 */
[----:B------:R-:W-:Y:S02]  /*5380*/  UISETP.NE.AND UP2, UPT, UR34, 0x1, UPT ;  /* 0x000000012200788c */ /* 0x000fe4000bf45270 */
[----:B------:R-:W-:Y:S02]  /*5390*/  UIMAD.WIDE.U32 UR6, UR15, UR35, URZ ;  /* 0x000000230f0672a5 */ /* 0x000fe4000f8e00ff */
[----:B------:R-:W-:Y:S02]  /*53a0*/  UIMAD.WIDE.U32 UR10, UR23, UR32, URZ ;  /* 0x00000020170a72a5 */ /* 0x000fe4000f8e00ff */
[----:B------:R-:W-:Y:S02]  /*53b0*/  USEL UR4, UR36, UR45, !UP2 ;  /* 0x0000002d24047287 */ /* 0x000fe4000d000000 */
[----:B------:R-:W-:Y:S02]  /*53c0*/  UISETP.NE.AND UP0, UPT, UR26, 0x1, UPT ;  /* 0x000000011a00788c */ /* 0x000fe4000bf05270 */
[----:B------:R-:W-:Y:S02]  /*53d0*/  UP2UR UR18, UPR, URZ, 0x2 ;  /* 0x00000002ff127883 */ /* 0x000fe40008000000 */
[----:B------:R-:W-:Y:S02]  /*53e0*/  UISETP.NE.AND UP1, UPT, UR39, 0x1, UPT ;  /* 0x000000012700788c */ /* 0x000fe4000bf25270 */
[----:B--2---:R-:W-:Y:S02]  /*53f0*/  UIMAD.WIDE.U32 UR12, UR4, UR24, URZ ;  /* 0x00000018040c72a5 */ /* 0x004fe4000f8e00ff */
[----:B------:R-:W-:Y:S01]  /*5400*/  USEL UR9, UR37, UR47, !UP0 ;  /* 0x0000002f25097287 */ /* 0x000fe2000c000000 */
[----:B------:R-:W-:Y:S01]  /*5410*/  UMOV UR6, UR7 ;  /* 0x0000000700067c82 */ /* 0x000fe20008000000 */
[----:B------:R-:W-:Y:S01]  /*5420*/  UMOV UR5, UR11 ;  /* 0x0000000b00057c82 */ /* 0x000fe20008000000 */
[----:B------:R-:W-:Y:S02]  /*5430*/  USHF.R.U32.HI UR7, URZ, UR52, UR6 ;  /* 0x00000034ff077299 */ /* 0x000fe40008011606 */
[----:B------:R-:W-:Y:S02]  /*5440*/  USHF.R.U32.HI UR6, URZ, UR33, UR5 ;  /* 0x00000021ff067299 */ /* 0x000fe40008011605 */
[----:B------:R-:W-:Y:S02]  /*5450*/  UIMAD.WIDE.U32 UR16, UR9, UR24, URZ ;  /* 0x00000018091072a5 */ /* 0x000fe4000f8e00ff */
[----:B------:R-:W-:Y:S02]  /*5460*/  USEL UR8, UR15, UR7, !UP2 ;  /* 0x000000070f087287 */ /* 0x000fe4000d000000 */
[----:B------:R-:W-:Y:S02]  /*5470*/  UISETP.NE.AND UP2, UPT, UR14, URZ, UPT ;  /* 0x000000ff0e00728c */ /* 0x000fe4000bf45270 */
[----:B------:R-:W-:Y:S01]  /*5480*/  UIMAD.WIDE.U32 UR10, UR8, UR24, URZ ;  /* 0x00000018080a72a5 */ /* 0x000fe2000f8e00ff */
[----:B------:R-:W-:Y:S02]  /*5490*/  UMOV UR5, UR13 ;  /* 0x0000000d00057c82 */ /* 0x000fe40008000000 */
[----:B------:R-:W-:Y:S03]  /*54a0*/  @UP1 USHF.R.U32.HI UR4, URZ, UR25, UR5 ;  /* 0x00000019ff041299 */ /* 0x000fe60008011605 */
[----:B------:R-:W-:Y:S01]  /*54b0*/  UMOV UR5, UR17 ;  /* 0x0000001100057c82 */ /* 0x000fe20008000000 */
[----:B------:R-:W-:Y:S02]  /*54c0*/  UIMAD UR4, UR39, UR4, URZ ;  /* 0x00000004270472a4 */ /* 0x000fe4000f8e02ff */
[----:B------:R-:W-:Y:S02]  /*54d0*/  @UP1 USHF.R.U32.HI UR9, URZ, UR25, UR5 ;  /* 0x00000019ff091299 */ /* 0x000fe40008011605 */
[----:B------:R-:W-:Y:S02]  /*54e0*/  USEL UR5, UR23, UR6, !UP0 ;  /* 0x0000000617057287 */ /* 0x000fe4000c000000 */
[----:B------:R-:W-:Y:S02]  /*54f0*/  UIMAD UR6, UR39, UR9, URZ ;  /* 0x00000009270672a4 */ /* 0x000fe4000f8e02ff */
[----:B------:R-:W-:Y:S03]  /*5500*/  UISETP.GE.AND UP0, UPT, UR8, UR4, UPT ;  /* 0x000000040800728c */ /* 0x000fe6000bf06270 */
[----:B------:R-:W-:Y:S01]  /*5510*/  UMOV UR4, UR11 ;  /* 0x0000000b00047c82 */ /* 0x000fe20008000000 */
[----:B------:R-:W-:Y:S02]  /*5520*/  UISETP.GE.OR UP0, UPT, UR5, UR6, UP0 ;  /* 0x000000060500728c */ /* 0x000fe40008706670 */
[----:B------:R-:W-:Y:S02]  /*5530*/  USHF.R.U32.HI UR4, URZ, UR25, UR4 ;  /* 0x00000019ff047299 */ /* 0x000fe40008011604 */
[----:B------:R-:W-:Y:S02]  /*5540*/  UIMAD.WIDE.U32 UR6, UR5, UR24, URZ ;  /* 0x00000018050672a5 */ /* 0x000fe4000f8e00ff */
[----:B------:R-:W-:Y:S04]  /*5550*/  USEL UR10, UR8, UR4, !UP1 ;  /* 0x00000004080a7287 */ /* 0x000fe8000c800000 */
[----:B------:R-:W-:Y:S01]  /*5560*/  UIADD3 UR11, UPT, UPT, -UR10, URZ, URZ ;  /* 0x000000ff0a0b7290 */ /* 0x000fe2000fffe1ff */
[----:B------:R-:W-:Y:S01]  /*5570*/  @!UP0 UMOV UR4, UR7 ;  /* 0x0000000700048c82 */ /* 0x000fe20008000000 */
[----:B------:R-:W-:Y:S02]  /*5580*/  UIADD3 UR7, UPT, UPT, -UR8, URZ, URZ ;  /* 0x000000ff08077290 */ /* 0x000fe4000fffe1ff */
[----:B------:R-:W-:Y:S02]  /*5590*/  @!UP0 USHF.R.U32.HI UR4, URZ, UR25, UR4 ;  /* 0x00000019ff048299 */ /* 0x000fe40008011604 */
[----:B------:R-:W-:Y:S02]  /*55a0*/  UIMAD UR6, UR39, UR11, UR8 ;  /* 0x0000000b270672a4 */ /* 0x000fe4000f8e0208 */
[----:B------:R-:W-:Y:S02]  /*55b0*/  @!UP0 USEL UR4, UR5, UR4, !UP1 ;  /* 0x0000000405048287 */ /* 0x000fe4000c800000 */
[----:B------:R-:W-:Y:S02]  /*55c0*/  UISETP.NE.AND UP1, UPT, UR18, URZ, UPT ;  /* 0x000000ff1200728c */ /* 0x000fe4000bf25270 */
[----:B------:R-:W-:Y:S02]  /*55d0*/  @!UP0 UIMAD UR6, UR9, UR6, UR4 ;  /* 0x00000006090682a4 */ /* 0x000fe4000f8e0204 */
[----:B------:R-:W-:Y:S02]  /*55e0*/  @!UP0 UIADD3 UR9, UPT, UPT, UR10, -UR4, URZ ;  /* 0x800000040a098290 */ /* 0x000fe4000fffe0ff */
[----:B------:R-:W-:Y:S02]  /*55f0*/  UIADD3 UR4, UPT, UPT, -UR5, URZ, URZ ;  /* 0x000000ff05047290 */ /* 0x000fe4000fffe1ff */
[----:B------:R-:W-:Y:S03]  /*5600*/  @!UP0 UIMAD UR8, UR9, UR39, UR5 ;  /* 0x00000027090882a4 */ /* 0x000fe6000f8e0205 */
[----:B------:R-:W-:Y:S01]  /*5610*/  @!UP0 UMOV UR5, UR6 ;  /* 0x0000000600058c82 */ /* 0x000fe20008000000 */
[----:B------:R-:W-:Y:S02]  /*5620*/  UIMAD UR6, UR26, UR4, UR23 ;  /* 0x000000041a0672a4 */ /* 0x000fe4000f8e0217 */
[----:B------:R-:W-:Y:S02]  /*5630*/  UIMAD UR4, UR34, UR7, UR15 ;  /* 0x00000007220472a4 */ /* 0x000fe4000f8e020f */
[----:B------:R-:W-:Y:S02]  /*5640*/  UIMAD UR23, UR5, UR26, UR6 ;  /* 0x0000001a051772a4 */ /* 0x000fe4000f8e0206 */
[----:B------:R-:W-:Y:S11]  /*5650*/  UIMAD UR15, UR8, UR34, UR4 ;  /* 0x00000022080f72a4 */ /* 0x000ff6000f8e0204 */
[----:B------:R-:W-:Y:S01]  /*5660*/  @!UPT UIADD3 URZ, UPT, UPT, URZ, URZ, URZ ;  /* 0x000000fffffff290 */ /* 0x000fe2000fffe0ff */
.L_x_94:
[----:B------:R-:W1:Y:S01]  /*5670*/  @!UP3 LDCU.128 UR8, c[0x0][0xc10] ;  /* 0x00018200ff08b7ac */ /* 0x000e620008000c00 */
[----:B------:R-:W-:Y:S04]  /*5680*/  ISETP.NE.U32.AND P1, PT, RZ, UR30, PT ;  /* 0x0000001eff007c0c */ /* 0x000fe8000bf25070 */
[----:B------:R-:W-:Y:S01]  /*5690*/  ISETP.NE.AND.EX P1, PT, RZ, UR31, PT, P1 ;  /* 0x0000001fff007c0c */ /* 0x000fe2000bf25310 */
[----:B------:R-:W3:Y:S01]  /*56a0*/  @!UP3 LDCU UR5, c[0x0][0xc0c] ;  /* 0x00018180ff05b7ac */ /* 0x000ee20008000800 */
[----:B------:R-:W-:Y:S02]  /*56b0*/  USHF.L.U32 UR19, UR19, 0x6, URZ ;  /* 0x0000000613137899 */ /* 0x000fe400080006ff */
[----:B-1----:R-:W-:Y:S07]  /*56c0*/  UIMAD.WIDE.U32 UR6, UR23, UR8, URZ ;  /* 0x00000008170672a5 */ /* 0x002fee000f8e00ff */
[----:B------:R-:W-:Y:S01]  /*56d0*/  @!UP3 UMOV UR4, UR7 ;  /* 0x000000070004bc82 */ /* 0x000fe20008000000 */
[----:B---3--:R-:W-:Y:S02]  /*56e0*/  @!UP3 UISETP.NE.AND UP0, UPT, UR5, 0x1, UPT ;  /* 0x000000010500b88c */ /* 0x008fe4000bf05270 */
[----:B------:R-:W-:Y:S02]  /*56f0*/  @!UP3 USHF.R.U32.HI UR4, URZ, UR9, UR4 ;  /* 0x00000009ff04b299 */ /* 0x000fe40008011604 */
[----:B------:R-:W-:Y:S02]  /*5700*/  UIMAD.WIDE.U32 UR6, UR15, UR11, URZ ;  /* 0x0000000b0f0672a5 */ /* 0x000fe4000f8e00ff */
[----:B------:R-:W-:Y:S02]  /*5710*/  @!UP3 USEL UR8, UR23, UR4, !UP0 ;  /* 0x000000041708b287 */ /* 0x000fe4000c000000 */
[----:B------:R-:W-:Y:S03]  /*5720*/  @!UP3 UISETP.NE.AND UP0, UPT, UR10, 0x1, UPT ;  /* 0x000000010a00b88c */ /* 0x000fe6000bf05270 */
[----:B------:R-:W-:Y:S02]  /*5730*/  @!UP3 UMOV UR6, UR7 ;  /* 0x000000070006bc82 */ /* 0x000fe40008000000 */
[----:B------:R-:W1:Y:S02]  /*5740*/  @!UP3 LDCU UR4, c[0x0][0xc20] ;  /* 0x00018400ff04b7ac */ /* 0x000e640008000800 */
[----:B-1----:R-:W-:Y:S04]  /*5750*/  @!UP3 USHF.R.U32.HI UR6, URZ, UR4, UR6 ;  /* 0x00000004ff06b299 */ /* 0x002fe80008011606 */
[----:B------:R-:W-:Y:S04]  /*5760*/  @!UP3 USEL UR6, UR15, UR6, !UP0 ;  /* 0x000000060f06b287 */ /* 0x000fe8000c000000 */
[----:B------:R-:W-:Y:S02]  /*5770*/  @!UP3 UIADD3 UR4, UPT, UPT, -UR8, UR6, URZ ;  /* 0x000000060804b290 */ /* 0x000fe4000fffe1ff */
[----:B------:R-:W-:Y:S02]  /*5780*/  @!UP3 UIADD3 UR6, UPT, UPT, UR8, -UR6, URZ ;  /* 0x800000060806b290 */ /* 0x000fe4000fffe0ff */
[----:B------:R-:W-:Y:S02]  /*5790*/  @!UP3 UIMAD UR23, UR4, UR5, UR23 ;  /* 0x000000050417b2a4 */ /* 0x000fe4000f8e0217 */
[----:B------:R-:W-:Y:S01]  /*57a0*/  @!UP3 UIMAD UR15, UR6, UR10, UR15 ;  /* 0x0000000a060fb2a4 */ /* 0x000fe2000f8e020f */
[----:B------:R-:W-:Y:S11]  /*57b0*/  BRA.U UP4, `(.L_x_95) ;  /* 0x0000000104107547 */ /* 0x000ff6000b800000 */
[----:B------:R-:W-:Y:S04]  /*57c0*/  MOV R2, UR55 ;  /* 0x0000003700027c02 */ /* 0x000fe80008000f00 */
[----:B------:R-:W-:Y:S04]  /*57d0*/  SHF.L.U32 R2, R2, 0x1f, RZ ;  /* 0x0000001f02027819 */ /* 0x000fe800000006ff */
[----:B------:R-:W1:Y:S02]  /*57e0*/  SYNCS.PHASECHK.TRANS64.TRYWAIT P2, [UR27+0x148], R2 ;  /* 0x00014802ff0075a7 */ /* 0x000e64000804111b */
[----:B-1----:R-:W-:Y:S05]  /*57f0*/  @!P2 BRA `(.L_x_96) ;  /* 0x0000003c00aca947 */ /* 0x002fea0003800000 */
.L_x_95:
[----:B------:R-:W-:Y:S05]  /*5800*/  BRA.U !UP6, `(.L_x_97) ;  /* 0x000000010e387547 */ /* 0x000fea000b800000 */
[----:B------:R-:W-:Y:S01]  /*5810*/  UPLOP3.LUT UP1, UPT, UPT, UPT, UP5, 0x80, 0x8 ;  /* 0x000000000008789c */ /* 0x000fe20003f2f050 */
[----:B-1----:R-:W-:Y:S01]  /*5820*/  HFMA2 R0, -RZ, RZ, 0, 5.9604644775390625e-08 ;  /* 0x00000001ff007431 */ /* 0x002fe200000001ff */
[----:B------:R-:W1:Y:S01]  /*5830*/  LDCU.64 UR8, c[0x0][0x358] ;  /* 0x00006b00ff0877ac */ /* 0x000e620008000a00 */
[----:B------:R-:W-:Y:S03]  /*5840*/  IMAD.MOV.U32 R45, RZ, RZ, 0x1 ;  /* 0x00000001ff2d7424 */ /* 0x000fe600078e00ff */
[----:B------:R-:W-:Y:S05]  /*5850*/  PLOP3.LUT P2, PT, PT, PT, UP1, 0x80, 0x8 ;  /* 0x000000000008781c */ /* 0x000fea0003f4f018 */
[----:B------:R-:W3:Y:S01]  /*5860*/  @UP1 LDCU.64 UR4, c[0x0][0x988] ;  /* 0x00013100ff0417ac */ /* 0x000ee20008000a00 */
[----:B------:R-:W-:Y:S07]  /*5870*/  @UP1 UIMAD UR6, UR46, UR30, URZ ;  /* 0x0000001e2e0612a4 */ /* 0x000fee000f8e02ff */
[----:B------:R-:W-:Y:S01]  /*5880*/  @!P2 PRMT R45, R0, 0x7610, R45 ;  /* 0x00007610002da816 */ /* 0x000fe2000000002d */
[----:B---3--:R-:W-:Y:S06]  /*5890*/  @UP1 UIMAD.WIDE UR4, UR6, 0x4, UR4 ;  /* 0x00000004060418a5 */ /* 0x008fec000f8e0204 */
[----:B-----5:R-:W-:Y:S01]  /*58a0*/  IMAD.U32 R26, RZ, RZ, UR4 ;  /* 0x00000004ff1a7e24 */ /* 0x020fe2000f8e00ff */
[----:B------:R-:W-:Y:S04]  /*58b0*/  MOV R27, UR5 ;  /* 0x00000005001b7c02 */ /* 0x000fe80008000f00 */
[----:B------:R-:W3:Y:S01]  /*58c0*/  @!UP1 LDCU UR4, c[0x0][0x980] ;  /* 0x00013000ff0497ac */ /* 0x000ee20008000800 */
[----:B-1----:R4:W5:Y:S02]  /*58d0*/  @P2 LDG.E R26, desc[UR8][R26.64] ;  /* 0x000000081a1a2981 */ /* 0x002964000c1e1900 */
[----:B---34-:R-:W-:Y:S07]  /*58e0*/  @!P2 IMAD.U32 R26, RZ, RZ, UR4 ;  /* 0x00000004ff1aae24 */ /* 0x018fee000f8e00ff */
.L_x_97:
[----:B-----5:R-:W-:Y:S01]  /*58f0*/  @!P1 FSETP.EQ.AND P3, PT, R26, RZ, PT ;  /* 0x000000ff1a00920b */ /* 0x020fe20003f62000 */
[----:B------:R-:W-:Y:S01]  /*5900*/  @!UPT UIADD3 URZ, UPT, UPT, URZ, URZ, URZ ;  /* 0x000000fffffff290 */ /* 0x000fe2000fffe0ff */
[----:B------:R-:W-:Y:S11]  /*5910*/  @!P1 BRA `(.L_x_98) ;  /* 0x0000000000149947 */ /* 0x000ff60003800000 */
[----:B------:R-:W-:Y:S02]  /*5920*/  LOP3.LUT P1, RZ, R45, 0xff, RZ, 0xc0, !PT ;  /* 0x000000ff2dff7812 */ /* 0x000fe4000782c0ff */
[----:B------:R-:W-:Y:S04]  /*5930*/  PLOP3.LUT P3, PT, PT, PT, UP1, 0x80, 0x8 ;  /* 0x000000000008781c */ /* 0x000fe80003f6f018 */
[----:B------:R-:W-:Y:S07]  /*5940*/  PLOP3.LUT P3, PT, P3, PT, PT, 0x8, 0x80 ;  /* 0x000000000080781c */ /* 0x000fee0001f6e170 */
[----:B------:R-:W-:Y:S11]  /*5950*/  @P1 FSETP.EQ.AND P3, PT, R26, RZ, PT ;  /* 0x000000ff1a00120b */ /* 0x000ff60003f62000 */
[----:B------:R-:W-:Y:S02]  /*5960*/  @!UPT UIADD3 URZ, UPT, UPT, URZ, URZ, URZ ;  /* 0x000000fffffff290 */ /* 0x000fe4000fffe0ff */
.L_x_98:
[----:B------:R-:W-:Y:S01]  /*5970*/  ULEA UR17, UR29, UR27, 0x3 ;  /* 0x0000001b1d117291 */ /* 0x000fe2000f8e18ff */
[----:B------:R-:W-:Y:S01]  /*5980*/  SHF.L.U32 R8, R10, 0x1f, RZ ;  /* 0x0000001f0a087819 */ /* 0x000fe200000006ff */
[----:B------:R-:W-:Y:S02]  /*5990*/  USHF.L.U32 UR11, UR44, 0x6, URZ ;  /* 0x000000062c0b7899 */ /* 0x000fe400080006ff */
[----:B------:R-:W-:Y:S02]  /*59a0*/  UISETP.NE.AND UP0, UPT, UR40, 0x1, UPT ;  /* 0x000000012800788c */ /* 0x000fe4000bf05270 */
[----:B------:R-:W-:Y:S01]  /*59b0*/  UIMAD.WIDE.U32 UR4, UR11, UR41, URZ ;  /* 0x000000290b0472a5 */ /* 0x000fe2000f8e00ff */
[----:B------:R-:W-:Y:S02]  /*59c0*/  ELECT P2, URZ, PT ;  /* 0x0000000000ff782f */ /* 0x000fe40003840000 */
[----:B------:R-:W3:Y:S02]  /*59d0*/  SYNCS.PHASECHK.TRANS64.TRYWAIT P1, [UR17+0x128], R8 ;  /* 0x00012808ff0075a7 */ /* 0x000ee40008021111 */
[----:B------:R-:W-:Y:S02]  /*59e0*/  PLOP3.LUT P2, PT, P3, P2, PT, 0xf2, 0x2f ;  /* 0x00000000002f781c */ /* 0x000fe40001f45e72 */
[----:B------:R-:W-:Y:S02]  /*59f0*/  UMOV UR4, UR5 ;  /* 0x0000000500047c82 */ /* 0x000fe40008000000 */
[----:B------:R-:W-:Y:S04]  /*5a00*/  USHF.R.U32.HI UR4, URZ, UR42, UR4 ;  /* 0x0000002aff047299 */ /* 0x000fe80008011604 */
[----:B------:R-:W-:Y:S02]  /*5a10*/  USEL UR12, UR11, UR4, !UP0 ;  /* 0x000000040b0c7287 */ /* 0x000fe4000c000000 */
[----:B------:R-:W-:Y:S02]  /*5a20*/  UISETP.NE.AND UP0, UPT, UR43, 0x1, UPT ;  /* 0x000000012b00788c */ /* 0x000fe4000bf05270 */
[----:B------:R-:W-:Y:S02]  /*5a30*/  UIMAD.WIDE.U32 UR4, UR12, UR48, URZ ;  /* 0x000000300c0472a5 */ /* 0x000fe4000f8e00ff */
[----:B------:R-:W-:Y:S01]  /*5a40*/  UIADD3 UR6, UPT, UPT, -UR12, URZ, URZ ;  /* 0x000000ff0c067290 */ /* 0x000fe2000fffe1ff */
[----:B-1----:R-:W-:Y:S03]  /*5a50*/  @!P2 IMAD.MOV.U32 R0, RZ, 0x20, RZ ;  /* 0x00000020ff00a824 */ /* 0x002fe600078e00ff */
[----:B------:R-:W-:Y:S01]  /*5a60*/  UIMAD UR11, UR40, UR6, UR11 ;  /* 0x00000006280b72a4 */ /* 0x000fe2000f8e020b */
[----:B------:R-:W-:Y:S01]  /*5a70*/  @!P2 IMAD.MOV.U32 R0, RZ, 0x400, R0 ;  /* 0x00000400ff00a824 */ /* 0x000fe200078e0000 */
[----:B------:R-:W-:Y:S02]  /*5a80*/  UMOV UR4, UR5 ;  /* 0x0000000500047c82 */ /* 0x000fe40008000000 */
[----:B------:R-:W-:Y:S04]  /*5a90*/  USHF.R.U32.HI UR4, URZ, UR49, UR4 ;  /* 0x00000031ff047299 */ /* 0x000fe80008011604 */
[----:B------:R-:W-:Y:S02]  /*5aa0*/  USEL UR13, UR12, UR4, !UP0 ;  /* 0x000000040c0d7287 */ /* 0x000fe4000c000000 */
[----:B------:R-:W-:Y:S02]  /*5ab0*/  UISETP.NE.AND UP0, UPT, UR50, 0x1, UPT ;  /* 0x000000013200788c */ /* 0x000fe4000bf05270 */
[----:B------:R-:W-:Y:S07]  /*5ac0*/  UIMAD.WIDE.U32 UR4, UR13, UR51, URZ ;  /* 0x000000330d0472a5 */ /* 0x000fee000f8e00ff */
[----:B------:R-:W-:Y:S02]  /*5ad0*/  UMOV UR4, UR5 ;  /* 0x0000000500047c82 */ /* 0x000fe40008000000 */
[----:B------:R-:W-:Y:S04]  /*5ae0*/  USHF.R.U32.HI UR4, URZ, UR53, UR4 ;  /* 0x00000035ff047299 */ /* 0x000fe80008011604 */
[----:B------:R-:W-:Y:S02]  /*5af0*/  USEL UR14, UR13, UR4, !UP0 ;  /* 0x000000040d0e7287 */ /* 0x000fe4000c000000 */
[----:B------:R-:W-:Y:S02]  /*5b00*/  UIADD3 UR4, UPT, UPT, -UR13, URZ, URZ ;  /* 0x000000ff0d047290 */ /* 0x000fe4000fffe1ff */
[----:B------:R-:W-:Y:S02]  /*5b10*/  UIADD3 UR5, UPT, UPT, -UR14, URZ, URZ ;  /* 0x000000ff0e057290 */ /* 0x000fe4000fffe1ff */
[----:B------:R-:W-:Y:S02]  /*5b20*/  UIMAD UR12, UR43, UR4, UR12 ;  /* 0x000000042b0c72a4 */ /* 0x000fe4000f8e020c */
[----:B------:R-:W-:Y:S01]  /*5b30*/  UIMAD UR13, UR50, UR5, UR13 ;  /* 0x00000005320d72a4 */ /* 0x000fe2000f8e020d */
[----:B---3--:R-:W-:Y:S11]  /*5b40*/  @!P1 BRA `(.L_x_99) ;  /* 0x0000003800f09947 */ /* 0x008ff60003800000 */
.L_x_195:
[----:B------:R-:W3:Y:S01]  /*5b50*/  S2UR UR22, SR_CgaCtaId ;  /* 0x00000000001679c3 */ /* 0x000ee20000008800 */
[----:B------:R-:W-:Y:S01]  /*5b60*/  @!P2 R2UR UR5, R0 ;  /* 0x000000000005a2ca */ /* 0x000fe200000e0000 */
[----:B------:R-:W-:Y:S01]  /*5b70*/  VOTEU.ALL UP0, P2 ;  /* 0x0000000000ff7886 */ /* 0x000fe20001000000 */
[----:B-1----:R-:W-:Y:S02]  /*5b80*/  @!P2 IADD3 R2, P1, PT, R12, 0x680, RZ ;  /* 0x000006800c02a810 */ /* 0x002fe40007f3e0ff */
[----:B------:R-:W-:Y:S02]  /*5b90*/  @P0 SHF.R.U32.HI R4, RZ, 0x10, R5 ;  /* 0x00000010ff040819 */ /* 0x000fe40000011605 */
[----:B------:R-:W-:Y:S01]  /*5ba0*/  @!P2 R2UR UR6, R2 ;  /* 0x000000000206a2ca */ /* 0x000fe200000e0000 */
[----:B------:R-:W-:Y:S01]  /*5bb0*/  @!P2 IMAD.X R0, RZ, RZ, R13, P1 ;  /* 0x000000ffff00a224 */ /* 0x000fe200008e060d */
[----:B------:R-:W-:Y:S01]  /*5bc0*/  @!UP0 ULEA UR4, UR29, UR27, 0xc ;  /* 0x0000001b1d048291 */ /* 0x000fe2000f8e60ff */
[----:B------:R-:W-:Y:S01]  /*5bd0*/  @P0 R2UR UR46, R4 ;  /* 0x00000000042e02ca */ /* 0x000fe200000e0000 */
[----:B------:R-:W-:Y:S02]  /*5be0*/  @!UP0 UIADD3 UR21, UPT, UPT, UR19, 0x20, URZ ;  /* 0x0000002013158890 */ /* 0x000fe4000fffe0ff */
[----:B------:R-:W-:Y:S02]  /*5bf0*/  @!UP0 UIADD3 UR8, UPT, UPT, UR4, 0x200, URZ ;  /* 0x0000020004088890 */ /* 0x000fe4000fffe0ff */
[----:B------:R-:W-:Y:S01]  /*5c00*/  @!UP0 UPRMT UR16, UR5, 0x5410, URZ ;  /* 0x0000541005108896 */ /* 0x000fe200080000ff */
[----:B------:R-:W-:Y:S01]  /*5c10*/  @!P2 R2UR UR5, R0 ;  /* 0x000000000005a2ca */ /* 0x000fe200000e0000 */
[----:B------:R-:W-:Y:S01]  /*5c20*/  @!UP0 UIADD3 UR18, UPT, UPT, UR4, 0xa00, URZ ;  /* 0x00000a0004128890 */ /* 0x000fe2000fffe0ff */
[----:B------:R-:W-:Y:S01]  /*5c30*/  @!P2 IMAD.MOV.U32 R0, RZ, RZ, 0x1000 ;  /* 0x00001000ff00a424 */ /* 0x000fe200078e00ff */
[----:B------:R-:W-:Y:S01]  /*5c40*/  UIADD3 UR4, UPT, UPT, UR29, 0x1, URZ ;  /* 0x000000011d047890 */ /* 0x000fe2000fffe0ff */
[----:B------:R-:W-:Y:S03]  /*5c50*/  IMAD.U32 R14, RZ, RZ, UR6 ;  /* 0x00000006ff0e7e24 */ /* 0x000fe6000f8e00ff */
[----:B------:R-:W-:Y:S02]  /*5c60*/  UISETP.NE.AND UP0, UPT, UR4, 0x3, UPT ;  /* 0x000000030400788c */ /* 0x000fe4000bf05270 */
[----:B------:R-:W-:Y:S02]  /*5c70*/  @!P2 R2UR UR6, R14 ;  /* 0x000000000e06a2ca */ /* 0x000fe400000e0000 */
[----:B------:R-:W-:Y:S02]  /*5c80*/  USEL UR4, UR4, URZ, UP0 ;  /* 0x000000ff04047287 */ /* 0x000fe40008000000 */
[----:B------:R-:W-:Y:S01]  /*5c90*/  IMAD.U32 R15, RZ, RZ, UR5 ;  /* 0x00000005ff0f7e24 */ /* 0x000fe2000f8e00ff */
[----:B------:R-:W-:Y:S02]  /*5ca0*/  USEL UR20, URZ, 0x1, UP0 ;  /* 0x00000001ff147887 */ /* 0x000fe40008000000 */
[----:B------:R-:W-:Y:S02]  /*5cb0*/  UIADD3 UR5, UPT, UPT, UR17, 0x110, URZ ;  /* 0x0000011011057890 */ /* 0x000fe4000fffe0ff */
[----:B------:R-:W-:Y:S01]  /*5cc0*/  @!P2 R2UR UR7, R15 ;  /* 0x000000000f07a2ca */ /* 0x000fe200000e0000 */
[----:B------:R-:W-:Y:S01]  /*5cd0*/  VOTEU.ALL UP0, P2 ;  /* 0x0000000000ff7886 */ /* 0x000fe20001000000 */
[----:B------:R-:W-:Y:S04]  /*5ce0*/  LOP3.LUT R10, R10, UR20, RZ, 0x3c, !PT ;  /* 0x000000140a0a7c12 */ /* 0x000fe8000f8e3cff */
[----:B------:R-:W-:Y:S01]  /*5cf0*/  @!UP0 UMOV UR9, UR5 ;  /* 0x0000000500098c82 */ /* 0x000fe20008000000 */
[----:B------:R-:W-:Y:S01]  /*5d00*/  @!UP0 UMOV UR10, UR19 ;  /* 0x00000013000a8c82 */ /* 0x000fe20008000000 */
[----:B------:R-:W-:Y:S05]  /*5d10*/  SHF.L.U32 R2, R10, 0x1f, RZ ;  /* 0x0000001f0a027819 */ /* 0x000fea00000006ff */
[----:B------:R1:W-:Y:S01]  /*5d20*/  @!UP0 UTMALDG.5D.IM2COL [UR8], [UR6], UR16 ;  /* 0x00000008060083b4 */ /* 0x0003e20008060010 */
[----:B------:R-:W-:Y:S05]  /*5d30*/  VOTEU.ALL UP0, P2 ;  /* 0x0000000000ff7886 */ /* 0x000fea0001000000 */
[----:B-1----:R-:W-:Y:S01]  /*5d40*/  @!UP0 UMOV UR8, UR18 ;  /* 0x0000001200088c82 */ /* 0x002fe20008000000 */
[----:B------:R-:W-:Y:S01]  /*5d50*/  @!UP0 UMOV UR9, UR5 ;  /* 0x0000000500098c82 */ /* 0x000fe20008000000 */
[----:B------:R-:W-:Y:S01]  /*5d60*/  @!UP0 UMOV UR10, UR21 ;  /* 0x00000015000a8c82 */ /* 0x000fe20008000000 */
[----:B---3--:R-:W-:Y:S01]  /*5d70*/  UPRMT UR5, UR22, 0x654, UR5 ;  /* 0x0000065416057896 */ /* 0x008fe20008000005 */
[----:B------:R1:W-:Y:S01]  /*5d80*/  @!UP0 UTMALDG.5D.IM2COL [UR8], [UR6], UR16 ;  /* 0x00000008060083b4 */ /* 0x0003e20008060010 */
[----:B------:R3:W-:Y:S07]  /*5d90*/  @!P2 SYNCS.ARRIVE.TRANS64.RED.A0TR RZ, [UR17+0x110], R0 ;  /* 0x00011000ffffa9a7 */ /* 0x0007ee0008300411 */
[----:B------:R-:W-:Y:S01]  /*5da0*/  SYNCS.ARRIVE.TRANS64.RED.A1T0 RZ, [UR5], RZ ;  /* 0x000000ffffff79a7 */ /* 0x000fe20008100405 */
[----:B-1----:R-:W-:Y:S09]  /*5db0*/  ULEA UR6, UR4, UR27, 0x3 ;  /* 0x0000001b04067291 */ /* 0x002ff2000f8e18ff */
[----:B------:R-:W1:Y:S02]  /*5dc0*/  SYNCS.PHASECHK.TRANS64.TRYWAIT P1, [UR6+0x128], R2 ;  /* 0x00012802ff0075a7 */ /* 0x000e640008021106 */
[----:B-1-3--:R-:W-:Y:S05]  /*5dd0*/  @!P1 BRA `(.L_x_100) ;  /* 0x0000003800649947 */ /* 0x00afea0003800000 */
.L_x_197:
[----:B------:R-:W-:Y:S01]  /*5de0*/  UIADD3 UR5, UPT, UPT, UR4, 0x1, URZ ;  /* 0x0000000104057890 */ /* 0x000fe2000fffe0ff */
[----:B-1----:R-:W-:Y:S01]  /*5df0*/  @!P2 IMAD.MOV.U32 R0, RZ, 0x20, RZ ;  /* 0x00000020ff00a824 */ /* 0x002fe200078e00ff */
[----:B------:R-:W-:Y:S01]  /*5e00*/  UIADD3 UR17, UPT, UPT, UR6, 0x110, URZ ;  /* 0x0000011006117890 */ /* 0x000fe2000fffe0ff */
[----:B------:R-:W1:Y:S01]  /*5e10*/  S2UR UR56, SR_CgaCtaId ;  /* 0x00000000003879c3 */ /* 0x000e620000008800 */
[----:B------:R-:W-:Y:S01]  /*5e20*/  UISETP.NE.AND UP0, UPT, UR5, 0x3, UPT ;  /* 0x000000030500788c */ /* 0x000fe2000bf05270 */
[----:B------:R-:W-:Y:S01]  /*5e30*/  @!P2 IMAD.MOV.U32 R0, RZ, 0x400, R0 ;  /* 0x00000400ff00a824 */ /* 0x000fe200078e0000 */
[----:B------:R-:W-:Y:S01]  /*5e40*/  UPLOP3.LUT UP4, UPT, UPT, UPT, UPT, 0x80, 0x8 ;  /* 0x000000000008789c */ /* 0x000fe20003f8f070 */
[----:B------:R-:W-:Y:S01]  /*5e50*/  @!P2 IADD3 R2, P0, PT, R12, 0x680, RZ ;  /* 0x000006800c02a810 */ /* 0x000fe20007f1e0ff */
[----:B------:R-:W-:Y:S01]  /*5e60*/  USEL UR29, UR5, URZ, UP0 ;  /* 0x000000ff051d7287 */ /* 0x000fe20008000000 */
[----:B------:R-:W-:Y:S01]  /*5e70*/  R2UR UR54, R47 ;  /* 0x000000002f3672ca */ /* 0x000fe200000e0000 */
[----:B------:R-:W-:Y:S01]  /*5e80*/  USEL UR28, URZ, 0x1, UP0 ;  /* 0x00000001ff1c7887 */ /* 0x000fe20008000000 */
[----:B------:R-:W-:Y:S01]  /*5e90*/  @!P2 R2UR UR5, R0 ;  /* 0x000000000005a2ca */ /* 0x000fe200000e0000 */
[----:B------:R-:W-:Y:S01]  /*5ea0*/  UMOV UR20, UR12 ;  /* 0x0000000c00147c82 */ /* 0x000fe20008000000 */
[----:B------:R-:W-:Y:S01]  /*5eb0*/  UMOV UR21, UR13 ;  /* 0x0000000d00157c82 */ /* 0x000fe20008000000 */
[----:B------:R-:W-:Y:S01]  /*5ec0*/  UMOV UR22, UR14 ;  /* 0x0000000e00167c82 */ /* 0x000fe20008000000 */
[----:B------:R-:W-:Y:S01]  /*5ed0*/  VOTEU.ALL UP0, P2 ;  /* 0x0000000000ff7886 */ /* 0x000fe20001000000 */
[----:B------:R-:W-:Y:S01]  /*5ee0*/  @!P2 IMAD.X R0, RZ, RZ, R13, P0 ;  /* 0x000000ffff00a224 */ /* 0x000fe200000e060d */
[----:B------:R-:W-:Y:S01]  /*5ef0*/  UMOV UR9, UR17 ;  /* 0x0000001100097c82 */ /* 0x000fe20008000000 */
[----:B------:R-:W-:Y:S02]  /*5f00*/  R2UR UR44, R48 ;  /* 0x00000000302c72ca */ /* 0x000fe400000e0000 */
[----:B------:R-:W-:Y:S01]  /*5f10*/  @!UP0 ULEA UR4, UR4, UR27, 0xc ;  /* 0x0000001b04048291 */ /* 0x000fe2000f8e60ff */
[----:B------:R-:W-:Y:S01]  /*5f20*/  LOP3.LUT R9, R9, 0x1, RZ, 0x3c, !PT ;  /* 0x0000000109097812 */ /* 0x000fe200078e3cff */
[----:B------:R-:W-:Y:S01]  /*5f30*/  @!UP0 UIADD3 UR18, UPT, UPT, UR19, 0x10, URZ ;  /* 0x0000001013128890 */ /* 0x000fe2000fffe0ff */
[----:B------:R-:W-:Y:S01]  /*5f40*/  LOP3.LUT R10, R10, UR28, RZ, 0x3c, !PT ;  /* 0x0000001c0a0a7c12 */ /* 0x000fe2000f8e3cff */
[----:B------:R-:W-:Y:S02]  /*5f50*/  @!UP0 UIADD3 UR16, UPT, UPT, UR4, 0x200, URZ ;  /* 0x0000020004108890 */ /* 0x000fe4000fffe0ff */
[----:B------:R-:W-:Y:S01]  /*5f60*/  @!UP0 UIADD3 UR8, UPT, UPT, UR4, 0xa00, URZ ;  /* 0x00000a0004088890 */ /* 0x000fe2000fffe0ff */
[----:B------:R-:W-:Y:S01]  /*5f70*/  @!P2 R2UR UR4, R0 ;  /* 0x000000000004a2ca */ /* 0x000fe200000e0000 */
[----:B------:R-:W-:Y:S01]  /*5f80*/  @!UP0 UPRMT UR7, UR5, 0x5410, URZ ;  /* 0x0000541005078896 */ /* 0x000fe200080000ff */
[----:B------:R-:W-:Y:S01]  /*5f90*/  @!P2 R2UR UR5, R2 ;  /* 0x000000000205a2ca */ /* 0x000fe200000e0000 */
[----:B------:R-:W-:Y:S01]  /*5fa0*/  @!UP0 UIADD3 UR10, UPT, UPT, UR19, 0x30, URZ ;  /* 0x00000030130a8890 */ /* 0x000fe2000fffe0ff */
[----:B------:R-:W-:Y:S02]  /*5fb0*/  VOTEU.ALL UP0, P2 ;  /* 0x0000000000ff7886 */ /* 0x000fe40001000000 */
[----:B------:R-:W-:Y:S01]  /*5fc0*/  UMOV UR19, UR11 ;  /* 0x0000000b00137c82 */ /* 0x000fe20008000000 */
[----:B------:R-:W-:Y:S06]  /*5fd0*/  UIADD3 UR44, UPT, UPT, UR23, UR44, URZ ;  /* 0x0000002c172c7290 */ /* 0x000fec000fffe0ff */
[----:B------:R-:W-:Y:S02]  /*5fe0*/  IMAD.U32 R5, RZ, RZ, UR4 ;  /* 0x00000004ff057e24 */ /* 0x000fe4000f8e00ff */
[----:B------:R-:W-:Y:S03]  /*5ff0*/  IMAD.U32 R4, RZ, RZ, UR5 ;  /* 0x00000005ff047e24 */ /* 0x000fe6000f8e00ff */
[----:B------:R-:W-:Y:S02]  /*6000*/  @!P2 R2UR UR5, R5 ;  /* 0x000000000505a2ca */ /* 0x000fe400000e0000 */
[----:B------:R-:W-:Y:S11]  /*6010*/  @!P2 R2UR UR4, R4 ;  /* 0x000000000404a2ca */ /* 0x000ff600000e0000 */
[----:B------:R-:W-:Y:S02]  /*6020*/  @!UPT UIADD3 URZ, UPT, UPT, URZ, URZ, URZ ;  /* 0x000000fffffff290 */ /* 0x000fe4000fffe0ff */
[----:B------:R3:W-:Y:S01]  /*6030*/  @!UP0 UTMALDG.5D.IM2COL [UR16], [UR4], UR7 ;  /* 0x00000010040083b4 */ /* 0x0007e20008060007 */
[----:B------:R-:W-:Y:S05]  /*6040*/  VOTEU.ALL UP0, P2 ;  /* 0x0000000000ff7886 */ /* 0x000fea0001000000 */
[----:B------:R1:W-:Y:S01]  /*6050*/  @!UP0 UTMALDG.5D.IM2COL [UR8], [UR4], UR7 ;  /* 0x00000008040083b4 */ /* 0x0003e20008060007 */
[----:B------:R4:W-:Y:S01]  /*6060*/  @!P2 SYNCS.ARRIVE.TRANS64.RED.A0TR RZ, [UR6+0x110], R3 ;  /* 0x00011003ffffa9a7 */ /* 0x0009e20008300406 */
[----:B---3--:R-:W-:Y:S02]  /*6070*/  UIADD3 UR19, UPT, UPT, UR15, UR54, URZ ;  /* 0x000000360f137290 */ /* 0x008fe4000fffe0ff */
[----:B-1----:R-:W-:Y:S09]  /*6080*/  UPRMT UR4, UR56, 0x654, UR17 ;  /* 0x0000065438047896 */ /* 0x002ff20008000011 */
[----:B------:R-:W-:Y:S01]  /*6090*/  SYNCS.ARRIVE.TRANS64.RED.A1T0 RZ, [UR4], RZ ;  /* 0x000000ffffff79a7 */ /* 0x000fe20008100404 */
[----:B------:R-:W-:Y:S05]  /*60a0*/  BRA.U UP2, `(.L_x_101) ;  /* 0xfffffff102507547 */ /* 0x000fea000b83ffff */
[----:B------:R-:W-:Y:S01]  /*60b0*/  UIADD3 UR27, UPT, UPT, UR27, 0x128, URZ ;  /* 0x000001281b1b7890 */ /* 0x000fe2000fffe0ff */
[----:B------:R-:W-:-:S03]  /*60c0*/  SHF.L.U32 R2, R10, 0x1f, RZ ;  /* 0x0000001f0a027819 */ /* 0x000fc600000006ff */
[----:B------:R-:W-:-:S09]  /*60d0*/  ULEA UR4, UR29, UR27, 0x3 ;  /* 0x0000001b1d047291 */ /* 0x000fd2000f8e18ff */
[----:B------:R-:W1:Y:S02]  /*60e0*/  SYNCS.PHASECHK.TRANS64.TRYWAIT P0, [UR4], R2 ;  /* 0x00000002ff0075a7 */ /* 0x000e640008001104 */
[----:B-1----:R-:W-:Y:S05]  /*60f0*/  @!P0 BRA `(.L_x_102) ;  /* 0x0000003400b48947 */ /* 0x002fea0003800000 */
.L_x_199:
[----:B------:R-:W-:-:S04]  /*6100*/  UIADD3 UR4, UPT, UPT, UR29, 0x1, URZ ;  /* 0x000000011d047890 */ /* 0x000fc8000fffe0ff */
[----:B------:R-:W-:-:S04]  /*6110*/  UISETP.NE.AND UP0, UPT, UR4, 0x3, UPT ;  /* 0x000000030400788c */ /* 0x000fc8000bf05270 */
[----:B------:R-:W-:Y:S02]  /*6120*/  USEL UR6, URZ, 0x1, UP0 ;  /* 0x00000001ff067887 */ /* 0x000fe40008000000 */
[----:B------:R-:W-:-:S04]  /*6130*/  USEL UR4, UR4, URZ, UP0 ;  /* 0x000000ff04047287 */ /* 0x000fc80008000000 */
[----:B------:R-:W-:Y:S01]  /*6140*/  ULEA UR5, UR4, UR27, 0x3 ;  /* 0x0000001b04057291 */ /* 0x000fe2000f8e18ff */
[----:B------:R-:W-:-:S04]  /*6150*/  LOP3.LUT R10, R10, UR6, RZ, 0x3c, !PT ;  /* 0x000000060a0a7c12 */ /* 0x000fc8000f8e3cff */
[----:B-1----:R-:W-:-:S04]  /*6160*/  SHF.L.U32 R2, R10, 0x1f, RZ ;  /* 0x0000001f0a027819 */ /* 0x002fc800000006ff */
[----:B------:R-:W1:Y:S02]  /*6170*/  SYNCS.PHASECHK.TRANS64.TRYWAIT P0, [UR5], R2 ;  /* 0x00000002ff0075a7 */ /* 0x000e640008001105 */
[----:B-1----:R-:W-:Y:S05]  /*6180*/  @!P0 BRA `(.L_x_103) ;  /* 0x0000003400a88947 */ /* 0x002fea0003800000 */
.L_x_201:
[----:B------:R-:W-:-:S04]  /*6190*/  UIADD3 UR4, UPT, UPT, UR4, 0x1, URZ ;  /* 0x0000000104047890 */ /* 0x000fc8000fffe0ff */
[----:B------:R-:W-:-:S04]  /*61a0*/  UISETP.NE.AND UP0, UPT, UR4, 0x3, UPT ;  /* 0x000000030400788c */ /* 0x000fc8000bf05270 */
[----:B------:R-:W-:Y:S02]  /*61b0*/  USEL UR5, URZ, 0x1, UP0 ;  /* 0x00000001ff057887 */ /* 0x000fe40008000000 */
[----:B------:R-:W-:-:S04]  /*61c0*/  USEL UR4, UR4, URZ, UP0 ;  /* 0x000000ff04047287 */ /* 0x000fc80008000000 */
[----:B------:R-:W-:Y:S01]  /*61d0*/  ULEA UR4, UR4, UR27, 0x3 ;  /* 0x0000001b04047291 */ /* 0x000fe2000f8e18ff */
[----:B-1----:R-:W-:-:S04]  /*61e0*/  LOP3.LUT R2, R10, UR5, RZ, 0x3c, !PT ;  /* 0x000000050a027c12 */ /* 0x002fc8000f8e3cff */
[----:B------:R-:W-:Y:S01]  /*61f0*/  SHF.L.U32 R2, R2, 0x1f, RZ ;  /* 0x0000001f02027819 */ /* 0x000fe200000006ff */
[----:B------:R-:W-:-:S07]  /*6200*/  IMAD.U32 R0, RZ, RZ, UR4 ;  /* 0x00000004ff007e24 */ /* 0x000fce000f8e00ff */
.L_x_104:
[----:B-1----:R1:W3:Y:S02]  /*6210*/  SYNCS.PHASECHK.TRANS64.TRYWAIT P0, [R0+URZ], R2 ;  /* 0x00000002000075a7 */ /* 0x0022e400080011ff */
[----:B---3--:R-:W-:Y:S05]  /*6220*/  @!P0 NANOSLEEP.SYNCS 0x989680 ;  /* 0x009896800000895d */ /* 0x008fea0003900000 */
[----:B------:R-:W3:Y:S02]  /*6230*/  @!P0 SYNCS.PHASECHK.TRANS64 P0, [R0+URZ], R2 ;  /* 0x00000002000085a7 */ /* 0x000ee400080010ff */
[----:B--23--:R-:W-:Y:S05]  /*6240*/  @P0 EXIT ;  /* 0x000000000000094d */ /* 0x00cfea0003800000 */
[----:B------:R-:W-:Y:S05]  /*6250*/  BRA `(.L_x_104) ;  /* 0xfffffffc00ec7947 */ /* 0x000fea000383ffff */
.L_x_92:
[----:B------:R-:W-:-:S06]  /*6260*/  UISETP.GE.AND UP0, UPT, UR18, 0x4, UPT ;  /* 0x000000041200788c */ /* 0x000fcc000bf06270 */
[----:B------:R-:W-:-:S13]  /*6270*/  PLOP3.LUT P0, PT, PT, PT, UP0, 0x80, 0x8 ;  /* 0x000000000008781c */ /* 0x000fda0003f0f008 */
[----:B-1----:R-:W-:Y:S05]  /*6280*/  @!P0 EXIT ;  /* 0x000000000000894d */ /* 0x002fea0003800000 */
[----:B------:R-:W1:Y:S08]  /*6290*/  S2UR UR4, SR_CgaCtaId ;  /* 0x00000000000479c3 */ /* 0x000e700000008800 */
[----:B------:R-:W-:Y:S01]  /*62a0*/  BAR.SYNC.DEFER_BLOCKING 0x6, 0xa0 ;  /* 0x0182800000007b1d */ /* 0x000fe20000010000 */
[----:B------:R-:W-:Y:S01]  /*62b0*/  IMAD.SHL.U32 R44, R53, 0x10, RZ ;  /* 0x00000010352c7824 */ /* 0x000fe200078e00ff */
[----:B------:R-:W-:Y:S01]  /*62c0*/  CS2R R50, SRZ ;  /* 0x0000000000327805 */ /* 0x000fe2000001ff00 */
[----:B------:R-:W-:-:S02]  /*62d0*/  IMAD.SHL.U32 R0, R46, 0x200, RZ ;  /* 0x000002002e007824 */ /* 0x000fc400078e00ff */
[C---:B------:R-:W-:Y:S01]  /*62e0*/  IMAD.SHL.U32 R4, R53.reuse, 0x2, RZ ;  /* 0x0000000235047824 */ /* 0x040fe200078e00ff */
[----:B------:R-:W-:Y:S02]  /*62f0*/  UMOV UR45, 0x400 ;  /* 0x00000400002d7882 */ /* 0x000fe40000000000 */
[----:B------:R-:W2:Y:S01]  /*6300*/  LDC.64 R42, c[0x0][0x9b0] ;  /* 0x00026c00ff2a7b82 */ /* 0x000ea20000000a00 */
[C---:B------:R-:W-:Y:S01]  /*6310*/  LOP3.LUT R52, R44.reuse, 0x5b0, RZ, 0xc0, !PT ;  /* 0x000005b02c347812 */ /* 0x040fe200078ec0ff */
[----:B------:R-:W-:Y:S01]  /*6320*/  IMAD.U32 R23, R53, 0x10000, RZ ;  /* 0x0001000035177824 */ /* 0x000fe200078e00ff */
[----:B------:R-:W-:Y:S01]  /*6330*/  LOP3.LUT R5, R44, 0x40, RZ, 0xc0, !PT ;  /* 0x000000402c057812 */ /* 0x000fe200078ec0ff */
[----:B------:R-:W-:Y:S01]  /*6340*/  IMAD.MOV.U32 R22, RZ, RZ, RZ ;  /* 0x000000ffff167224 */ /* 0x000fe200078e00ff */
[----:B------:R-:W-:Y:S01]  /*6350*/  LOP3.LUT R52, R52, 0x200, R0, 0xf8, !PT ;  /* 0x0000020034347812 */ /* 0x000fe200078ef800 */
[----:B------:R-:W-:Y:S01]  /*6360*/  IMAD.SHL.U32 R0, R46, 0x200000, RZ ;  /* 0x002000002e007824 */ /* 0x000fe200078e00ff */
[----:B------:R-:W-:Y:S01]  /*6370*/  LOP3.LUT P0, RZ, R44, 0x40, RZ, 0xc0, !PT ;  /* 0x000000402cff7812 */ /* 0x000fe2000780c0ff */
[----:B------:R-:W3:Y:S01]  /*6380*/  LDC.64 R40, c[0x0][0x9a8] ;  /* 0x00026a00ff287b82 */ /* 0x000ee20000000a00 */
[----:B------:R-:W-:Y:S01]  /*6390*/  LOP3.LUT R4, R5, 0x8, R4, 0xf8, !PT ;  /* 0x0000000805047812 */ /* 0x000fe200078ef804 */
[----:B------:R-:W4:Y:S01]  /*63a0*/  LDCU UR59, c[0x0][0x370] ;  /* 0x00006e00ff3b77ac */ /* 0x000f220008000800 */
[----:B------:R-:W-:-:S02]  /*63b0*/  LOP3.LUT R0, R0, 0x200000, RZ, 0xc0, !PT ;  /* 0x0020000000007812 */ /* 0x000fc400078ec0ff */
[----:B------:R-:W-:Y:S01]  /*63c0*/  LOP3.LUT R52, R52, R4, RZ, 0xfc, !PT ;  /* 0x0000000434347212 */ /* 0x000fe200078efcff */
[----:B------:R-:W2:Y:S01]  /*63d0*/  LDCU UR42, c[0x0][0xc0c] ;  /* 0x00018180ff2a77ac */ /* 0x000ea20008000800 */
[----:B------:R-:W-:Y:S02]  /*63e0*/  LOP3.LUT R23, R0, 0x400000, R23, 0xf8, !PT ;  /* 0x0040000000177812 */ /* 0x000fe400078ef817 */
[----:B------:R-:W-:Y:S01]  /*63f0*/  P2R R0, PR, RZ, 0x1 ;  /* 0x00000001ff007803 */ /* 0x000fe20000000000 */
[----:B-1----:R-:W-:Y:S01]  /*6400*/  ULEA UR45, UR4, UR45, 0x18 ;  /* 0x0000002d042d7291 */ /* 0x002fe2000f8ec0ff */
[----:B------:R-:W-:Y:S01]  /*6410*/  LOP3.LUT R53, R53, 0x60, RZ, 0xc0, !PT ;  /* 0x0000006035357812 */ /* 0x000fe200078ec0ff */
[----:B------:R-:W1:Y:S02]  /*6420*/  LDCU UR38, c[0x0][0xc30] ;  /* 0x00018600ff2677ac */ /* 0x000e640008000800 */
[----:B------:R-:W-:Y:S01]  /*6430*/  UIADD3 UR4, UPT, UPT, UR45, 0x200, URZ ;  /* 0x000002002d047890 */ /* 0x000fe2000fffe0ff */
[----:B------:R-:W1:Y:S04]  /*6440*/  LDCU.64 UR56, c[0x0][0x988] ;  /* 0x00013100ff3877ac */ /* 0x000e680008000a00 */
[----:B------:R-:W4:Y:S01]  /*6450*/  LDS R2, [UR45+0x1a0] ;  /* 0x0001a02dff027984 */ /* 0x000f220008000800 */
[----:B------:R-:W-:Y:S01]  /*6460*/  IMAD.U32 R0, RZ, RZ, UR4 ;  /* 0x00000004ff007e24 */ /* 0x000fe2000f8e00ff */
[----:B------:R-:W1:Y:S01]  /*6470*/  LDCU.64 UR40, c[0x0][0xc28] ;  /* 0x00018500ff2877ac */ /* 0x000e620008000a00 */
[----:B------:R-:W1:Y:S01]  /*6480*/  LDCU.64 UR62, c[0x0][0x990] ;  /* 0x00013200ff3e77ac */ /* 0x000e620008000a00 */
[----:B------:R-:W1:Y:S01]  /*6490*/  LDCU.128 UR52, c[0x0][0xc10] ;  /* 0x00018200ff3477ac */ /* 0x000e620008000c00 */
[----:B------:R-:W1:Y:S01]  /*64a0*/  LDCU UR58, c[0x0][0x374] ;  /* 0x00006e80ff3a77ac */ /* 0x000e620008000800 */
[----:B------:R-:W-:Y:S01]  /*64b0*/  UMOV UR51, 0x1 ;  /* 0x0000000100337882 */ /* 0x000fe20000000000 */
[----:B------:R-:W-:Y:S01]  /*64c0*/  UMOV UR48, URZ ;  /* 0x000000ff00307c82 */ /* 0x000fe20008000000 */
[----:B------:R-:W-:Y:S01]  /*64d0*/  UMOV UR50, URZ ;  /* 0x000000ff00327c82 */ /* 0x000fe20008000000 */
[----:B------:R-:W-:Y:S01]  /*64e0*/  UMOV UR49, URZ ;  /* 0x000000ff00317c82 */ /* 0x000fe20008000000 */
[C---:B----4-:R-:W-:Y:S01]  /*64f0*/  VIADD R3, R2.reuse, 0x20 ;  /* 0x0000002002037836 */ /* 0x050fe20000000000 */
[----:B------:R-:W-:-:S04]  /*6500*/  LOP3.LUT R2, R2, 0xffff, RZ, 0xc0, !PT ;  /* 0x0000ffff02027812 */ /* 0x000fc800078ec0ff */
[----:B------:R-:W-:-:S05]  /*6510*/  LOP3.LUT R3, R3, 0xffff, RZ, 0xc0, !PT ;  /* 0x0000ffff03037812 */ /* 0x000fca00078ec0ff */
[----:B-123--:R4:W-:Y:S02]  /*6520*/  STL.64 [R1], R2 ;  /* 0x0000000201007387 */ /* 0x00e9e40000100a00 */
.L_x_135:
[----:B----4-:R-:W-:Y:S04]  /*6530*/  SHF.L.U32 R2, R50, 0x1f, RZ ;  /* 0x0000001f32027819 */ /* 0x010fe800000006ff */
[----:B------:R-:W1:Y:S02]  /*6540*/  SYNCS.PHASECHK.TRANS64.TRYWAIT P0, [UR45+0x150], R2 ;  /* 0x00015002ff0075a7 */ /* 0x000e64000800112d */
[----:B-1----:R-:W-:Y:S05]  /*6550*/  @!P0 BRA `(.L_x_105) ;  /* 0x0000003000cc8947 */ /* 0x002fea0003800000 */
.L_x_203:
[----:B-1----:R-:W-:Y:S01]  /*6560*/  LEA R2, R22, UR43, 0x2 ;  /* 0x0000002b16027c11 */ /* 0x002fe2000f8e10ff */
[----:B------:R-:W1:Y:S01]  /*6570*/  LDS.128 R4, [UR45+0x190] ;  /* 0x0001902dff047984 */ /* 0x000e620008000c00 */
[----:B------:R-:W-:Y:S02]  /*6580*/  UIADD3 UR4, UPT, UPT, UR45, 0x158, URZ ;  /* 0x000001582d047890 */ /* 0x000fe4000fffe0ff */
[----:B------:R-:W-:Y:S01]  /*6590*/  UISETP.GE.AND UP0, UPT, UR39, 0x1, UPT ;  /* 0x000000012700788c */ /* 0x000fe2000bf06270 */
[----:B------:R-:W-:Y:S01]  /*65a0*/  @!PT LDS RZ, [RZ] ;  /* 0x00000000fffff984 */ /* 0x000fe20000000800 */
[----:B------:R-:W-:Y:S01]  /*65b0*/  @!PT LDS RZ, [RZ] ;  /* 0x00000000fffff984 */ /* 0x000fe20000000800 */
[----:B------:R-:W-:Y:S01]  /*65c0*/  @!PT LDS RZ, [RZ] ;  /* 0x00000000fffff984 */ /* 0x000fe20000000800 */
[----:B------:R-:W-:Y:S01]  /*65d0*/  @!PT LDS RZ, [RZ] ;  /* 0x00000000fffff984 */ /* 0x000fe20000000800 */
[----:B------:R2:W-:Y:S06]  /*65e0*/  MEMBAR.ALL.CTA ;  /* 0x0000000000007992 */ /* 0x0005ec0000008000 */
[----:B--2---:R-:W2:Y:S01]  /*65f0*/  FENCE.VIEW.ASYNC.S ;  /* 0x00000000000073c6 */ /* 0x004ea20000000000 */
[----:B------:R-:W-:Y:S09]  /*6600*/  UPRMT UR4, URZ, 0x654, UR4 ;  /* 0x00000654ff047896 */ /* 0x000ff20008000004 */
[----:B--2---:R-:W-:Y:S01]  /*6610*/  SYNCS.ARRIVE.TRANS64.RED.A1T0 RZ, [UR4], RZ ;  /* 0x000000ffffff79a7 */ /* 0x004fe20008100404 */
[----:B------:R-:W5:Y:S01]  /*6620*/  LDL R2, [R2] ;  /* 0x0000000002027983 */ /* 0x000f620000100800 */
[----:B-1----:R-:W-:Y:S11]  /*6630*/  LOP3.LUT P0, RZ, R6, 0x1, RZ, 0xc0, !PT ;  /* 0x0000000106ff7812 */ /* 0x002ff6000780c0ff */
[----:B------:R-:W-:Y:S02]  /*6640*/  @!UPT UIADD3 URZ, UPT, UPT, URZ, URZ, URZ ;  /* 0x000000fffffff290 */ /* 0x000fe4000fffe0ff */
[----:B------:R-:W-:Y:S01]  /*6650*/  VOTEU.ANY UP1, P0 ;  /* 0x0000000000ff7886 */ /* 0x000fe20000020100 */
[----:B------:R-:W-:Y:S01]  /*6660*/  PLOP3.LUT P0, PT, PT, PT, UP1, 0x80, 0x8 ;  /* 0x000000000008781c */ /* 0x000fe20003f0f018 */
[----:B------:R-:W-:Y:S11]  /*6670*/  UP2UR UR60, UPR, URZ, 0x2 ;  /* 0x00000002ff3c7883 */ /* 0x000ff60008000000 */
[----:B------:R-:W-:Y:S01]  /*6680*/  @!UPT UIADD3 URZ, UPT, UPT, URZ, URZ, URZ ;  /* 0x000000fffffff290 */ /* 0x000fe2000fffe0ff */
[----:B------:R-:W-:Y:S02]  /*6690*/  @P0 MOV R3, R4 ;  /* 0x0000000400030202 */ /* 0x000fe40000000f00 */
[----:B------:R-:W-:Y:S02]  /*66a0*/  @P0 LOP3.LUT R0, R5, 0xffff, RZ, 0xc0, !PT ;  /* 0x0000ffff05000812 */ /* 0x000fe400078ec0ff */
[----:B------:R-:W-:Y:S02]  /*66b0*/  @P0 R2UR UR5, R3 ;  /* 0x00000000030502ca */ /* 0x000fe400000e0000 */
[----:B------:R-:W-:Y:S11]  /*66c0*/  @P0 R2UR UR4, R0 ;  /* 0x00000000000402ca */ /* 0x000ff600000e0000 */
[----:B------:R-:W-:Y:S02]  /*66d0*/  @UP1 UMOV UR37, UR5 ;  /* 0x0000000500251c82 */ /* 0x000fe40008000000 */
[----:B------:R-:W-:Y:S01]  /*66e0*/  @UP1 UMOV UR36, UR4 ;  /* 0x0000000400241c82 */ /* 0x000fe20008000000 */
[----:B------:R-:W-:Y:S05]  /*66f0*/  BRA.U !UP0, `(.L_x_106) ;  /* 0x0000000108cc7547 */ /* 0x000fea000b800000 */
[----:B------:R-:W1:Y:S01]  /*6700*/  LDCU UR9, c[0x0][0xc20] ;  /* 0x00018400ff0977ac */ /* 0x000e620008000800 */
[----:B------:R-:W-:Y:S02]  /*6710*/  UIMAD.WIDE.U32 UR4, UR58, UR55, URZ ;  /* 0x000000373a0472a5 */ /* 0x000fe4000f8e00ff */
[----:B------:R-:W-:Y:S02]  /*6720*/  UIMAD.WIDE.U32 UR6, UR59, UR52, URZ ;  /* 0x000000343b0672a5 */ /* 0x000fe4000f8e00ff */
[----:B------:R-:W-:Y:S02]  /*6730*/  UIMAD.WIDE.U32 UR10, UR36, UR55, URZ ;  /* 0x00000037240a72a5 */ /* 0x000fe4000f8e00ff */
[----:B------:R-:W-:Y:S02]  /*6740*/  UISETP.NE.AND UP0, UPT, UR54, 0x1, UPT ;  /* 0x000000013600788c */ /* 0x000fe4000bf05270 */
[----:B------:R-:W-:Y:S02]  /*6750*/  UISETP.NE.AND UP1, UPT, UR42, 0x1, UPT ;  /* 0x000000012a00788c */ /* 0x000fe4000bf25270 */
[----:B------:R-:W-:Y:S02]  /*6760*/  UISETP.NE.AND UP2, UPT, UR39, 0x1, UPT ;  /* 0x000000012700788c */ /* 0x000fe4000bf45270 */
[----:B------:R-:W-:Y:S01]  /*6770*/  UIMAD.WIDE.U32 UR12, UR37, UR52, URZ ;  /* 0x00000034250c72a5 */ /* 0x000fe2000f8e00ff */
[----:B------:R-:W-:Y:S01]  /*6780*/  UMOV UR4, UR5 ;  /* 0x0000000500047c82 */ /* 0x000fe20008000000 */
[----:B------:R-:W-:Y:S01]  /*6790*/  UMOV UR6, UR11 ;  /* 0x0000000b00067c82 */ /* 0x000fe20008000000 */
[----:B-1----:R-:W-:Y:S03]  /*67a0*/  USHF.R.U32.HI UR8, URZ, UR9, UR4 ;  /* 0x00000009ff087299 */ /* 0x002fe60008011604 */
[----:B------:R-:W-:Y:S02]  /*67b0*/  UMOV UR4, UR7 ;  /* 0x0000000700047c82 */ /* 0x000fe40008000000 */
[----:B------:R-:W-:Y:S02]  /*67c0*/  USHF.R.U32.HI UR5, URZ, UR53, UR4 ;  /* 0x00000035ff057299 */ /* 0x000fe40008011604 */
[----:B------:R-:W-:Y:S02]  /*67d0*/  USEL UR4, UR58, UR8, !UP0 ;  /* 0x000000083a047287 */ /* 0x000fe4000c000000 */
[----:B------:R-:W-:Y:S02]  /*67e0*/  USHF.R.U32.HI UR8, URZ, UR9, UR6 ;  /* 0x00000009ff087299 */ /* 0x000fe40008011606 */
[----:B------:R-:W-:Y:S02]  /*67f0*/  UIMAD.WIDE.U32 UR6, UR4, UR40, URZ ;  /* 0x00000028040672a5 */ /* 0x000fe4000f8e00ff */
[----:B------:R-:W-:Y:S02]  /*6800*/  USEL UR9, UR59, UR5, !UP1 ;  /* 0x000000053b097287 */ /* 0x000fe4000c800000 */
[----:B------:R-:W-:Y:S02]  /*6810*/  USEL UR8, UR36, UR8, !UP0 ;  /* 0x0000000824087287 */ /* 0x000fe4000c000000 */
[----:B------:R-:W-:Y:S01]  /*6820*/  UIMAD.WIDE.U32 UR10, UR9, UR40, URZ ;  /* 0x00000028090a72a5 */ /* 0x000fe2000f8e00ff */
[----:B------:R-:W-:Y:S01]  /*6830*/  UMOV UR6, UR7 ;  /* 0x0000000700067c82 */ /* 0x000fe20008000000 */
[----:B------:R-:W-:Y:S01]  /*6840*/  UMOV UR5, UR13 ;  /* 0x0000000d00057c82 */ /* 0x000fe20008000000 */
[----:B------:R-:W-:Y:S02]  /*6850*/  @UP2 USHF.R.U32.HI UR4, URZ, UR41, UR6 ;  /* 0x00000029ff042299 */ /* 0x000fe40008011606 */
[----:B------:R-:W-:Y:S02]  /*6860*/  USHF.R.U32.HI UR5, URZ, UR53, UR5 ;  /* 0x00000035ff057299 */ /* 0x000fe40008011605 */
[----:B------:R-:W-:Y:S02]  /*6870*/  UIMAD UR4, UR39, UR4, URZ ;  /* 0x00000004270472a4 */ /* 0x000fe4000f8e02ff */
[----:B------:R-:W-:Y:S02]  /*6880*/  USEL UR5, UR37, UR5, !UP1 ;  /* 0x0000000525057287 */ /* 0x000fe4000c800000 */
[----:B------:R-:W-:Y:S01]  /*6890*/  UISETP.GE.AND UP0, UPT, UR8, UR4, UPT ;  /* 0x000000040800728c */ /* 0x000fe2000bf06270 */
[----:B------:R-:W-:Y:S01]  /*68a0*/  UMOV UR6, UR11 ;  /* 0x0000000b00067c82 */ /* 0x000fe20008000000 */
[----:B------:R-:W-:Y:S02]  /*68b0*/  UIMAD.WIDE.U32 UR10, UR8, UR40, URZ ;  /* 0x00000028080a72a5 */ /* 0x000fe4000f8e00ff */
[----:B------:R-:W-:Y:S04]  /*68c0*/  @UP2 USHF.R.U32.HI UR9, URZ, UR41, UR6 ;  /* 0x00000029ff092299 */ /* 0x000fe80008011606 */
[----:B------:R-:W-:Y:S01]  /*68d0*/  UIMAD UR6, UR39, UR9, URZ ;  /* 0x00000009270672a4 */ /* 0x000fe2000f8e02ff */
[----:B------:R-:W-:Y:S03]  /*68e0*/  UMOV UR4, UR11 ;  /* 0x0000000b00047c82 */ /* 0x000fe60008000000 */
[----:B------:R-:W-:Y:S02]  /*68f0*/  UISETP.GE.OR UP0, UPT, UR5, UR6, UP0 ;  /* 0x000000060500728c */ /* 0x000fe40008706670 */
[----:B------:R-:W-:Y:S02]  /*6900*/  USHF.R.U32.HI UR4, URZ, UR41, UR4 ;  /* 0x00000029ff047299 */ /* 0x000fe40008011604 */
[----:B------:R-:W-:Y:S02]  /*6910*/  UIMAD.WIDE.U32 UR6, UR5, UR40, URZ ;  /* 0x00000028050672a5 */ /* 0x000fe4000f8e00ff */
[----:B------:R-:W-:Y:S02]  /*6920*/  USEL UR11, UR8, UR4, !UP2 ;  /* 0x00000004080b7287 */ /* 0x000fe4000d000000 */
[----:B------:R-:W-:Y:S02]  /*6930*/  UIADD3 UR6, UPT, UPT, -UR5, URZ, URZ ;  /* 0x000000ff05067290 */ /* 0x000fe4000fffe1ff */
[----:B------:R-:W-:Y:S02]  /*6940*/  UIADD3 UR10, UPT, UPT, -UR11, URZ, URZ ;  /* 0x000000ff0b0a7290 */ /* 0x000fe4000fffe1ff */
[----:B------:R-:W-:Y:S02]  /*6950*/  UIMAD UR6, UR42, UR6, UR37 ;  /* 0x000000062a0672a4 */ /* 0x000fe4000f8e0225 */
[----:B------:R-:W-:Y:S01]  /*6960*/  UIMAD UR10, UR39, UR10, UR8 ;  /* 0x0000000a270a72a4 */ /* 0x000fe2000f8e0208 */
[----:B------:R-:W-:Y:S01]  /*6970*/  @!UP0 UMOV UR4, UR7 ;  /* 0x0000000700048c82 */ /* 0x000fe20008000000 */
[----:B------:R-:W-:Y:S02]  /*6980*/  UIADD3 UR7, UPT, UPT, -UR8, URZ, URZ ;  /* 0x000000ff08077290 */ /* 0x000fe4000fffe1ff */
[----:B------:R-:W-:Y:S04]  /*6990*/  @!UP0 USHF.R.U32.HI UR4, URZ, UR41, UR4 ;  /* 0x00000029ff048299 */ /* 0x000fe80008011604 */
[----:B------:R-:W-:Y:S04]  /*69a0*/  @!UP0 USEL UR4, UR5, UR4, !UP2 ;  /* 0x0000000405048287 */ /* 0x000fe8000d000000 */
[----:B------:R-:W-:Y:S02]  /*69b0*/  @!UP0 UIMAD UR9, UR9, UR10, UR4 ;  /* 0x0000000a090982a4 */ /* 0x000fe4000f8e0204 */
[----:B------:R-:W-:Y:S02]  /*69c0*/  @!UP0 UIADD3 UR10, UPT, UPT, UR11, -UR4, URZ ;  /* 0x800000040b0a8290 */ /* 0x000fe4000fffe0ff */
[----:B------:R-:W-:Y:S02]  /*69d0*/  UIMAD UR4, UR54, UR7, UR36 ;  /* 0x00000007360472a4 */ /* 0x000fe4000f8e0224 */
[----:B------:R-:W-:Y:S03]  /*69e0*/  @!UP0 UIMAD UR8, UR10, UR39, UR5 ;  /* 0x000000270a0882a4 */ /* 0x000fe6000f8e0205 */
[----:B------:R-:W-:Y:S02]  /*69f0*/  @!UP0 UMOV UR5, UR9 ;  /* 0x0000000900058c82 */ /* 0x000fe40008000000 */
[----:B------:R-:W-:Y:S02]  /*6a00*/  UIMAD UR37, UR5, UR42, UR6 ;  /* 0x0000002a052572a4 */ /* 0x000fe4000f8e0206 */
[----:B------:R-:W-:Y:S11]  /*6a10*/  UIMAD UR36, UR8, UR54, UR4 ;  /* 0x00000036082472a4 */ /* 0x000ff6000f8e0204 */
[----:B------:R-:W-:Y:S01]  /*6a20*/  @!UPT UIADD3 URZ, UPT, UPT, URZ, URZ, URZ ;  /* 0x000000fffffff290 */ /* 0x000fe2000fffe0ff */
.L_x_106:
[----:B------:R-:W-:Y:S01]  /*6a30*/  UISETP.NE.AND UP0, UPT, UR38, 0x1, UPT ;  /* 0x000000012600788c */ /* 0x000fe2000bf05270 */
[----:B------:R-:W-:Y:S01]  /*6a40*/  @P0 SHF.R.U32.HI R4, RZ, 0x10, R5 ;  /* 0x00000010ff040819 */ /* 0x000fe20000011605 */
[----:B------:R-:W-:Y:S02]  /*6a50*/  UIADD3 UR11, UPT, UPT, UR45, 0x200, URZ ;  /* 0x000002002d0b7890 */ /* 0x000fe4000fffe0ff */
[----:B------:R-:W-:Y:S01]  /*6a60*/  USHF.L.U32 UR47, UR19, 0x6, URZ ;  /* 0x00000006132f7899 */ /* 0x000fe200080006ff */
[----:B------:R-:W-:Y:S06]  /*6a70*/  @P0 R2UR UR61, R4 ;  /* 0x00000000043d02ca */ /* 0x000fec00000e0000 */
[----:B------:R-:W1:Y:S01]  /*6a80*/  @!UP0 LDCU.128 UR12, c[0x0][0xc10] ;  /* 0x00018200ff0c87ac */ /* 0x000e620008000c00 */
[----:B------:R-:W2:Y:S01]  /*6a90*/  @!UP0 LDCU UR5, c[0x0][0xc0c] ;  /* 0x00018180ff0587ac */ /* 0x000ea20008000800 */
[----:B------:R-:W3:Y:S01]  /*6aa0*/  @!UP0 LDCU UR10, c[0x0][0xc20] ;  /* 0x00018400ff0a87ac */ /* 0x000ee20008000800 */
[----:B-1----:R-:W-:Y:S02]  /*6ab0*/  UIMAD.WIDE.U32 UR8, UR37, UR12, URZ ;  /* 0x0000000c250872a5 */ /* 0x002fe4000f8e00ff */
[----:B------:R-:W-:Y:S02]  /*6ac0*/  UIMAD.WIDE.U32 UR6, UR36, UR15, URZ ;  /* 0x0000000f240672a5 */ /* 0x000fe4000f8e00ff */
[----:B------:R-:W-:Y:S03]  /*6ad0*/  @!UP0 UISETP.NE.AND UP1, UPT, UR14, 0x1, UPT ;  /* 0x000000010e00888c */ /* 0x000fe6000bf25270 */
[----:B------:R-:W-:Y:S01]  /*6ae0*/  @!UP0 UMOV UR4, UR9 ;  /* 0x0000000900048c82 */ /* 0x000fe20008000000 */
[----:B--2---:R-:W-:Y:S02]  /*6af0*/  @!UP0 UISETP.NE.AND UP2, UPT, UR5, 0x1, UPT ;  /* 0x000000010500888c */ /* 0x004fe4000bf45270 */
[----:B------:R-:W-:Y:S01]  /*6b00*/  @!UP0 USHF.R.U32.HI UR4, URZ, UR13, UR4 ;  /* 0x0000000dff048299 */ /* 0x000fe20008011604 */
[----:B------:R-:W-:Y:S02]  /*6b10*/  @!UP0 UMOV UR6, UR7 ;  /* 0x0000000700068c82 */ /* 0x000fe40008000000 */
[----:B---3--:R-:W-:Y:S02]  /*6b20*/  @!UP0 USHF.R.U32.HI UR6, URZ, UR10, UR6 ;  /* 0x0000000aff068299 */ /* 0x008fe40008011606 */
[----:B------:R-:W-:Y:S02]  /*6b30*/  @!UP0 USEL UR7, UR37, UR4, !UP2 ;  /* 0x0000000425078287 */ /* 0x000fe4000d000000 */
[----:B------:R-:W-:Y:S04]  /*6b40*/  @!UP0 USEL UR6, UR36, UR6, !UP1 ;  /* 0x0000000624068287 */ /* 0x000fe8000c800000 */
[----:B------:R-:W-:Y:S02]  /*6b50*/  @!UP0 UIADD3 UR4, UPT, UPT, -UR7, UR6, URZ ;  /* 0x0000000607048290 */ /* 0x000fe4000fffe1ff */
[----:B------:R-:W-:Y:S02]  /*6b60*/  @!UP0 UIADD3 UR6, UPT, UPT, UR7, -UR6, URZ ;  /* 0x8000000607068290 */ /* 0x000fe4000fffe0ff */
[----:B------:R-:W-:Y:S02]  /*6b70*/  @!UP0 UIMAD UR37, UR4, UR5, UR37 ;  /* 0x00000005042582a4 */ /* 0x000fe4000f8e0225 */
[----:B------:R-:W-:Y:S02]  /*6b80*/  @!UP0 UIMAD UR36, UR6, UR14, UR36 ;  /* 0x0000000e062482a4 */ /* 0x000fe4000f8e0224 */
[----:B------:R-:W-:Y:S09]  /*6b90*/  ULOP3.LUT UP0, URZ, UR11, 0x90, URZ, 0xc0, !UPT ;  /* 0x000000900bff7892 */ /* 0x000ff2000f80c0ff */
[----:B------:R-:W-:Y:S05]  /*6ba0*/  BRA.U !UP0, `(.L_x_107) ;  /* 0x00000001087c7547 */ /* 0x000fea000b800000 */
[----:B------:R-:W1:Y:S01]  /*6bb0*/  LDCU.64 UR8, c[0x4][0x80] ;  /* 0x01001000ff0877ac */ /* 0x000e620008000a00 */
[----:B------:R-:W-:Y:S01]  /*6bc0*/  MOV R16, 0x0 ;  /* 0x0000000000107802 */ /* 0x000fe20000000f00 */
[----:B------:R-:W-:Y:S02]  /*6bd0*/  HFMA2 R12, -RZ, RZ, 0, 5.9604644775390625e-08 ;  /* 0x00000001ff0c7431 */ /* 0x000fe400000001ff */
[----:B------:R-:W-:Y:S01]  /*6be0*/  IMAD.MOV.U32 R8, RZ, RZ, 0x70 ;  /* 0x00000070ff087424 */ /* 0x000fe200078e00ff */
[----:B------:R2:W3:Y:S01]  /*6bf0*/  LDC.64 R14, c[0x4][R16] ;  /* 0x01000000100e7b82 */ /* 0x0004e20000000a00 */
[----:B------:R-:W4:Y:S01]  /*6c00*/  LDCU.64 UR6, c[0x4][0x88] ;  /* 0x01001100ff0677ac */ /* 0x000f220008000a00 */
[----:B------:R-:W-:Y:S01]  /*6c10*/  IMAD.MOV.U32 R13, RZ, RZ, RZ ;  /* 0x000000ffff0d7224 */ /* 0x000fe200078e00ff */
[----:B------:R-:W2:Y:S01]  /*6c20*/  LDCU.64 UR4, c[0x4][0x8] ;  /* 0x01000100ff0477ac */ /* 0x000ea20008000a00 */
[----:B-1----:R-:W-:Y:S01]  /*6c30*/  MOV R5, UR9 ;  /* 0x0000000900057c02 */ /* 0x002fe20008000f00 */
[----:B------:R-:W-:Y:S01]  /*6c40*/  IMAD.U32 R4, RZ, RZ, UR8 ;  /* 0x00000008ff047e24 */ /* 0x000fe2000f8e00ff */
[----:B----4-:R-:W-:Y:S01]  /*6c50*/  MOV R7, UR7 ;  /* 0x0000000700077c02 */ /* 0x010fe20008000f00 */
[----:B------:R-:W-:Y:S01]  /*6c60*/  IMAD.U32 R6, RZ, RZ, UR6 ;  /* 0x00000006ff067e24 */ /* 0x000fe2000f8e00ff */
[----:B--2---:R-:W-:Y:S01]  /*6c70*/  MOV R11, UR5 ;  /* 0x00000005000b7c02 */ /* 0x004fe20008000f00 */
[----:B------:R-:W-:Y:S02]  /*6c80*/  IMAD.U32 R10, RZ, RZ, UR4 ;  /* 0x00000004ff0a7e24 */ /* 0x000fe4000f8e00ff */
[----:B------:R-:W-:Y:S07]  /*6c90*/  LEPC R20, `(.L_x_108) ;  /* 0x000000001014794e */ /* 0x000fee0000000000 */
[----:B---3-5:R-:W-:Y:S05]  /*6ca0*/  CALL.ABS.NOINC R14 ;  /* 0x000000000e007343 */ /* 0x028fea0003c00000 */
.L_x_108:
[----:B------:R-:W1:Y:S01]  /*6cb0*/  LDCU.64 UR8, c[0x4][0x80] ;  /* 0x01001000ff0877ac */ /* 0x000e620008000a00 */
[----:B------:R-:W2:Y:S01]  /*6cc0*/  LDC.64 R16, c[0x4][R16] ;  /* 0x0100000010107b82 */ /* 0x000ea20000000a00 */
[----:B------:R-:W-:Y:S02]  /*6cd0*/  HFMA2 R12, -RZ, RZ, 0, 5.9604644775390625e-08 ;  /* 0x00000001ff0c7431 */ /* 0x000fe400000001ff */
[----:B------:R-:W-:Y:S02]  /*6ce0*/  IMAD.MOV.U32 R8, RZ, RZ, 0x70 ;  /* 0x00000070ff087424 */ /* 0x000fe400078e00ff */
[----:B------:R-:W-:Y:S01]  /*6cf0*/  IMAD.MOV.U32 R13, RZ, RZ, RZ ;  /* 0x000000ffff0d7224 */ /* 0x000fe200078e00ff */
[----:B------:R-:W3:Y:S01]  /*6d00*/  LDCU.64 UR6, c[0x4][0x88] ;  /* 0x01001100ff0677ac */ /* 0x000ee20008000a00 */
[----:B------:R-:W4:Y:S01]  /*6d10*/  LDCU.64 UR4, c[0x4][0x8] ;  /* 0x01000100ff0477ac */ /* 0x000f220008000a00 */
[----:B-1----:R-:W-:Y:S02]  /*6d20*/  MOV R4, UR8 ;  /* 0x0000000800047c02 */ /* 0x002fe40008000f00 */
[----:B------:R-:W-:Y:S02]  /*6d30*/  MOV R5, UR9 ;  /* 0x0000000900057c02 */ /* 0x000fe40008000f00 */
[----:B---3--:R-:W-:Y:S01]  /*6d40*/  MOV R7, UR7 ;  /* 0x0000000700077c02 */ /* 0x008fe20008000f00 */
[----:B------:R-:W-:Y:S01]  /*6d50*/  IMAD.U32 R6, RZ, RZ, UR6 ;  /* 0x00000006ff067e24 */ /* 0x000fe2000f8e00ff */
[----:B----4-:R-:W-:Y:S01]  /*6d60*/  MOV R11, UR5 ;  /* 0x00000005000b7c02 */ /* 0x010fe20008000f00 */
[----:B------:R-:W-:Y:S02]  /*6d70*/  IMAD.U32 R10, RZ, RZ, UR4 ;  /* 0x00000004ff0a7e24 */ /* 0x000fe4000f8e00ff */
[----:B------:R-:W-:Y:S07]  /*6d80*/  LEPC R20, `(.L_x_107) ;  /* 0x000000001014794e */ /* 0x000fee0000000000 */
[----:B--2---:R-:W-:Y:S05]  /*6d90*/  CALL.ABS.NOINC R16 ;  /* 0x0000000010007343 */ /* 0x004fea0003c00000 */
.L_x_107:
[----:B------:R-:W-:Y:S01]  /*6da0*/  R2UR UR4, R49 ;  /* 0x00000000310472ca */ /* 0x000fe200000e0000 */
[----:B------:R-:W-:Y:S01]  /*6db0*/  UISETP.NE.U32.AND UP0, UPT, UR62, URZ, UPT ;  /* 0x000000ff3e00728c */ /* 0x000fe2000bf05070 */
[----:B------:R-:W-:Y:S02]  /*6dc0*/  ISETP.NE.U32.AND P4, PT, R42, RZ, PT ;  /* 0x000000ff2a00720c */ /* 0x000fe40003f85070 */
[----:B------:R-:W-:Y:S01]  /*6dd0*/  ISETP.NE.U32.AND P2, PT, RZ, UR56, PT ;  /* 0x00000038ff007c0c */ /* 0x000fe2000bf45070 */
[----:B------:R-:W-:Y:S01]  /*6de0*/  UISETP.NE.AND.EX UP1, UPT, UR63, URZ, UPT, UP0 ;  /* 0x000000ff3f00728c */ /* 0x000fe2000bf25300 */
[----:B------:R-:W-:Y:S01]  /*6df0*/  ISETP.NE.AND.EX P4, PT, R43, RZ, PT, P4 ;  /* 0x000000ff2b00720c */ /* 0x000fe20003f85340 */
[----:B------:R-:W-:Y:S01]  /*6e00*/  UPLOP3.LUT UP0, UPT, UPT, UPT, UPT, 0x40, 0x4 ;  /* 0x000000000004789c */ /* 0x000fe20003f0e870 */
[----:B------:R-:W-:Y:S05]  /*6e10*/  ISETP.NE.AND.EX P2, PT, RZ, UR57, PT, P2 ;  /* 0x00000039ff007c0c */ /* 0x000fea000bf45320 */
[----:B------:R-:W-:Y:S06]  /*6e20*/  UISETP.NE.AND UP2, UPT, UR4, URZ, UPT ;  /* 0x000000ff0400728c */ /* 0x000fec000bf45270 */
[----:B------:R-:W-:Y:S05]  /*6e30*/  PLOP3.LUT P1, PT, PT, PT, UP2, 0x80, 0x8 ;  /* 0x000000000008781c */ /* 0x000fea0003f2f028 */
[----:B------:R-:W-:Y:S06]  /*6e40*/  @UP2 UPLOP3.LUT UP0, UPT, UPT, UPT, UP1, 0x80, 0x8 ;  /* 0x000000000008289c */ /* 0x000fec0003f0f010 */
[----:B------:R-:W-:Y:S01]  /*6e50*/  PLOP3.LUT P0, PT, PT, PT, UP0, 0x80, 0x8 ;  /* 0x000000000008781c */ /* 0x000fe20003f0f008 */
[----:B------:R-:W-:Y:S01]  /*6e60*/  @!UPT UIADD3 URZ, UPT, UPT, URZ, URZ, URZ ;  /* 0x000000fffffff290 */ /* 0x000fe2000fffe0ff */
[----:B------:R-:W-:Y:S11]  /*6e70*/  BRA.U !UP1, `(.L_x_109) ;  /* 0x00000001093c7547 */ /* 0x000ff6000b800000 */
[----:B------:R-:W-:Y:S01]  /*6e80*/  UISETP.NE.U32.AND UP0, UPT, UR56, URZ, UPT ;  /* 0x000000ff3800728c */ /* 0x000fe2000bf05070 */
[----:B------:R-:W-:Y:S01]  /*6e90*/  HFMA2 R0, -RZ, RZ, 0, 5.9604644775390625e-08 ;  /* 0x00000001ff007431 */ /* 0x000fe200000001ff */
[----:B------:R-:W1:Y:S01]  /*6ea0*/  LDCU.64 UR8, c[0x0][0x358] ;  /* 0x00006b00ff0877ac */ /* 0x000e620008000a00 */
[----:B------:R-:W-:Y:S01]  /*6eb0*/  IMAD.MOV.U32 R45, RZ, RZ, 0x1 ;  /* 0x00000001ff2d7424 */ /* 0x000fe200078e00ff */
[----:B------:R-:W-:Y:S06]  /*6ec0*/  UISETP.NE.AND.EX UP0, UPT, UR57, URZ, UPT, UP0 ;  /* 0x000000ff3900728c */ /* 0x000fec000bf05300 */
[----:B------:R-:W-:Y:S05]  /*6ed0*/  PLOP3.LUT P3, PT, PT, PT, UP0, 0x80, 0x8 ;  /* 0x000000000008781c */ /* 0x000fea0003f6f008 */
[----:B------:R-:W2:Y:S01]  /*6ee0*/  @UP0 LDCU.64 UR4, c[0x0][0x988] ;  /* 0x00013100ff0407ac */ /* 0x000ea20008000a00 */
[----:B------:R-:W-:Y:S07]  /*6ef0*/  @UP0 UIMAD UR6, UR46, UR62, URZ ;  /* 0x0000003e2e0602a4 */ /* 0x000fee000f8e02ff */
[----:B------:R-:W-:Y:S01]  /*6f00*/  @!P3 PRMT R45, R0, 0x7610, R45 ;  /* 0x00007610002db816 */ /* 0x000fe2000000002d */
[----:B--2---:R-:W-:Y:S06]  /*6f10*/  @UP0 UIMAD.WIDE UR4, UR6, 0x4, UR4 ;  /* 0x00000004060408a5 */ /* 0x004fec000f8e0204 */
[----:B-----5:R-:W-:Y:S01]  /*6f20*/  IMAD.U32 R26, RZ, RZ, UR4 ;  /* 0x00000004ff1a7e24 */ /* 0x020fe2000f8e00ff */
[----:B------:R-:W-:Y:S04]  /*6f30*/  MOV R27, UR5 ;  /* 0x00000005001b7c02 */ /* 0x000fe80008000f00 */
[----:B------:R-:W2:Y:S01]  /*6f40*/  @!UP0 LDCU UR4, c[0x0][0x980] ;  /* 0x00013000ff0487ac */ /* 0x000ea20008000800 */
[----:B-1----:R1:W5:Y:S02]  /*6f50*/  @P3 LDG.E R26, desc[UR8][R26.64] ;  /* 0x000000081a1a3981 */ /* 0x002364000c1e1900 */
[----:B-12---:R-:W-:Y:S02]  /*6f60*/  @!P3 IMAD.U32 R26, RZ, RZ, UR4 ;  /* 0x00000004ff1abe24 */ /* 0x006fe4000f8e00ff */
.L_x_109:
[----:B------:R-:W-:Y:S05]  /*6f70*/  @!P4 BRA `(.L_x_110) ;  /* 0x000000000024c947 */ /* 0x000fea0003800000 */
[----:B------:R-:W-:Y:S01]  /*6f80*/  ISETP.NE.U32.AND P3, PT, R40, RZ, PT ;  /* 0x000000ff2800720c */ /* 0x000fe20003f65070 */
[----:B------:R-:W1:Y:S03]  /*6f90*/  LDCU.64 UR4, c[0x0][0x358] ;  /* 0x00006b00ff0477ac */ /* 0x000e660008000a00 */
[----:B------:R-:W-:Y:S11]  /*6fa0*/  ISETP.NE.AND.EX P3, PT, R41, RZ, PT, P3 ;  /* 0x000000ff2900720c */ /* 0x000ff60003f65330 */
[----:B------:R-:W-:Y:S02]  /*6fb0*/  @!UPT UIADD3 URZ, UPT, UPT, URZ, URZ, URZ ;  /* 0x000000fffffff290 */ /* 0x000fe4000fffe0ff */
[----:B------:R-:W2:Y:S01]  /*6fc0*/  @P3 LDC.64 R4, c[0x0][0x9a8] ;  /* 0x00026a00ff043b82 */ /* 0x000ea20000000a00 */
[----:B------:R-:W-:Y:S04]  /*6fd0*/  @P3 IMAD R0, R42, UR46, RZ ;  /* 0x0000002e2a003c24 */ /* 0x000fe8000f8e02ff */
[----:B--2---:R-:W-:Y:S05]  /*6fe0*/  @P3 IMAD.WIDE R4, R0, 0x4, R4 ;  /* 0x0000000400043825 */ /* 0x004fea00078e0204 */
[----:B-1---5:R1:W5:Y:S02]  /*6ff0*/  @P3 LDG.E R24, desc[UR4][R4.64] ;  /* 0x0000000404183981 */ /* 0x022364000c1e1900 */
[----:B-1----:R-:W2:Y:S02]  /*7000*/  @!P3 LDC R24, c[0x0][0x9a0] ;  /* 0x00026800ff18bb82 */ /* 0x002ea40000000800 */
.L_x_110:
[----:B------:R-:W-:Y:S01]  /*7010*/  ULOP3.LUT UR4, UR51, 0x1, URZ, 0x3c, !UPT ;  /* 0x0000000133047892 */ /* 0x000fe2000f8e3cff */
[----:B-----5:R-:W-:Y:S01]  /*7020*/  FSETP.NEU.AND P3, PT, R26, RZ, PT ;  /* 0x000000ff1a00720b */ /* 0x020fe20003f6d000 */
[----:B------:R-:W1:Y:S01]  /*7030*/  LDCU.128 UR8, c[0x0][0xb80] ;  /* 0x00017000ff0877ac */ /* 0x000e620008000c00 */
[----:B------:R-:W-:Y:S01]  /*7040*/  SEL R4, RZ, 0xffffffff, P2 ;  /* 0xffffffffff047807 */ /* 0x000fe20001000000 */
[----:B------:R-:W-:Y:S01]  /*7050*/  IMAD.U32 R63, RZ, RZ, UR48 ;  /* 0x00000030ff3f7e24 */ /* 0x000fe2000f8e00ff */
[----:B------:R-:W-:Y:S01]  /*7060*/  @P1 LOP3.LUT P2, RZ, R45, 0xff, RZ, 0xc0, !PT ;  /* 0x000000ff2dff1812 */ /* 0x000fe2000784c0ff */
[----:B------:R-:W-:Y:S01]  /*7070*/  IMAD.U32 R27, RZ, RZ, UR4 ;  /* 0x00000004ff1b7e24 */ /* 0x000fe2000f8e00ff */
[----:B------:R-:W-:Y:S01]  /*7080*/  @P1 SEL R0, RZ, 0xffffffff, P3 ;  /* 0xffffffffff001807 */ /* 0x000fe20001800000 */
[----:B------:R-:W-:Y:S01]  /*7090*/  IMAD.SHL.U32 R65, R52, 0x2, RZ ;  /* 0x0000000234417824 */ /* 0x000fe200078e00ff */
[----:B------:R-:W-:Y:S01]  /*70a0*/  LEA R58, R22, UR45, 0x3 ;  /* 0x0000002d163a7c11 */ /* 0x000fe2000f8e18ff */
[----:B------:R-:W3:Y:S01]  /*70b0*/  LDCU.128 UR16, c[0x0][0xb90] ;  /* 0x00017200ff1077ac */ /* 0x000ee20008000c00 */
[----:B------:R-:W-:Y:S01]  /*70c0*/  @P0 SEL R0, R4, R0, !P2 ;  /* 0x0000000004000207 */ /* 0x000fe20005000000 */
[----:B------:R-:W-:Y:S01]  /*70d0*/  IMAD.SHL.U32 R63, R63, 0x1000, RZ ;  /* 0x000010003f3f7824 */ /* 0x000fe200078e00ff */
[----:B------:R-:W-:Y:S01]  /*70e0*/  PLOP3.LUT P2, PT, PT, PT, UP1, 0x80, 0x8 ;  /* 0x000000000008781c */ /* 0x000fe20003f4f018 */
[----:B------:R-:W-:Y:S01]  /*70f0*/  BSSY B1, `(.L_x_111) ;  /* 0x000004f000017945 */ /* 0x000fe20003800000 */
[----:B------:R-:W-:Y:S01]  /*7100*/  @P1 LOP3.LUT R0, R0, 0x1, RZ, 0xc0, !PT ;  /* 0x0000000100001812 */ /* 0x000fe200078ec0ff */
[----:B------:R-:W-:Y:S01]  /*7110*/  IMAD.MOV.U32 R66, RZ, RZ, 0x1 ;  /* 0x00000001ff427424 */ /* 0x000fe200078e00ff */
[----:B------:R-:W-:Y:S01]  /*7120*/  LOP3.LUT P4, R59, R45, 0xff, RZ, 0xc0, !PT ;  /* 0x000000ff2d3b7812 */ /* 0x000fe2000788c0ff */
[----:B------:R-:W-:Y:S01]  /*7130*/  USHF.L.U32 UR12, UR44, 0x6, URZ ;  /* 0x000000062c0c7899 */ /* 0x000fe200080006ff */
[----:B------:R-:W-:Y:S01]  /*7140*/  ISETP.NE.U32.OR P6, PT, R0, 0x1, !P1 ;  /* 0x000000010000780c */ /* 0x000fe20004fc5470 */
[----:B------:R-:W-:Y:S01]  /*7150*/  IMAD.U32 R0, RZ, RZ, UR48 ;  /* 0x00000030ff007e24 */ /* 0x000fe2000f8e00ff */
[----:B------:R-:W4:Y:S01]  /*7160*/  LDCU UR13, c[0x0][0xba0] ;  /* 0x00017400ff0d77ac */ /* 0x000f220008000800 */
[----:B------:R-:W-:Y:S01]  /*7170*/  SEL R5, RZ, 0xffffffff, P3 ;  /* 0xffffffffff057807 */ /* 0x000fe20001800000 */
[----:B------:R-:W-:Y:S01]  /*7180*/  IMAD.IADD R25, R23, 0x1, R2 ;  /* 0x0000000117197824 */ /* 0x000fe200078e0202 */
[----:B------:R-:W-:Y:S01]  /*7190*/  P2R R60, PR, RZ, 0x40 ;  /* 0x00000040ff3c7803 */ /* 0x000fe20000000000 */
[----:B------:R-:W-:Y:S01]  /*71a0*/  IMAD.U32 R57, RZ, RZ, UR12 ;  /* 0x0000000cff397e24 */ /* 0x000fe2000f8e00ff */
[----:B------:R-:W-:Y:S01]  /*71b0*/  LEA R0, R0, UR45, 0x3 ;  /* 0x0000002d00007c11 */ /* 0x000fe2000f8e18ff */
[----:B------:R-:W-:Y:S01]  /*71c0*/  IMAD.U32 R64, RZ, RZ, UR48 ;  /* 0x00000030ff407e24 */ /* 0x000fe2000f8e00ff */
[----:B------:R-:W-:Y:S02]  /*71d0*/  @P2 SEL R5, R4, R5, !P4 ;  /* 0x0000000504052207 */ /* 0x000fe40006000000 */
[----:B------:R-:W-:Y:S02]  /*71e0*/  CS2R R38, SRZ ;  /* 0x0000000000267805 */ /* 0x000fe4000001ff00 */
[----:B------:R-:W-:Y:S02]  /*71f0*/  CS2R R36, SRZ ;  /* 0x0000000000247805 */ /* 0x000fe4000001ff00 */
[----:B------:R-:W-:Y:S02]  /*7200*/  CS2R R30, SRZ ;  /* 0x00000000001e7805 */ /* 0x000fe4000001ff00 */
[----:B------:R-:W-:Y:S02]  /*7210*/  @P6 SHF.L.U32 R3, R27, 0x1f, RZ ;  /* 0x0000001f1b036819 */ /* 0x000fe400000006ff */
[----:B------:R-:W-:Y:S02]  /*7220*/  CS2R R28, SRZ ;  /* 0x00000000001c7805 */ /* 0x000fe4000001ff00 */
[----:B------:R-:W-:Y:S01]  /*7230*/  LOP3.LUT R5, R5, 0x1, RZ, 0xc0, !PT ;  /* 0x0000000105057812 */ /* 0x000fe200078ec0ff */
[----:B------:R4:W2:Y:S01]  /*7240*/  @P6 SYNCS.PHASECHK.TRANS64.TRYWAIT P1, [R0+URZ+0x110], R3 ;  /* 0x00011003000065a7 */ /* 0x0008a200080211ff */
[----:B-1----:R-:W-:Y:S02]  /*7250*/  UIMAD.WIDE.U32 UR4, UR12, UR9, URZ ;  /* 0x000000090c0472a5 */ /* 0x002fe4000f8e00ff */
[----:B------:R-:W-:Y:S01]  /*7260*/  ISETP.NE.U32.AND P5, PT, R5, 0x1, PT ;  /* 0x000000010500780c */ /* 0x000fe20003fa5070 */
[----:B------:R-:W-:Y:S01]  /*7270*/  UISETP.NE.AND UP0, UPT, UR8, 0x1, UPT ;  /* 0x000000010800788c */ /* 0x000fe2000bf05270 */
[----:B------:R-:W-:Y:S01]  /*7280*/  IADD3 R62, PT, PT, R63, UR45, R65 ;  /* 0x0000002d3f3e7c10 */ /* 0x000fe2000fffe041 */
[----:B------:R-:W-:Y:S01]  /*7290*/  USHF.R.U32.HI UR5, URZ, UR10, UR5 ;  /* 0x0000000aff057299 */ /* 0x000fe20008011605 */
[----:B------:R-:W-:Y:S03]  /*72a0*/  P2R R67, PR, RZ, 0x20 ;  /* 0x00000020ff437803 */ /* 0x000fe60000000000 */
[----:B------:R-:W-:Y:S02]  /*72b0*/  USEL UR5, UR12, UR5, !UP0 ;  /* 0x000000050c057287 */ /* 0x000fe4000c000000 */
[----:B------:R-:W-:Y:S02]  /*72c0*/  UISETP.NE.AND UP0, UPT, UR11, 0x1, UPT ;  /* 0x000000010b00788c */ /* 0x000fe4000bf05270 */
[----:B---3--:R-:W-:Y:S02]  /*72d0*/  UIMAD.WIDE.U32 UR6, UR5, UR16, URZ ;  /* 0x00000010050672a5 */ /* 0x008fe4000f8e00ff */
[----:B------:R-:W-:Y:S02]  /*72e0*/  IMAD R7, RZ, RZ, -UR5 ;  /* 0x80000005ff077e24 */ /* 0x000fe4000f8e02ff */
[----:B------:R-:W-:Y:S02]  /*72f0*/  IMAD.U32 R56, RZ, RZ, UR5 ;  /* 0x00000005ff387e24 */ /* 0x000fe4000f8e00ff */
[----:B------:R-:W-:Y:S01]  /*7300*/  IMAD R57, R7, UR8, R57 ;  /* 0x0000000807397c24 */ /* 0x000fe2000f8e0239 */
[----:B------:R-:W-:Y:S02]  /*7310*/  UMOV UR4, UR7 ;  /* 0x0000000700047c82 */ /* 0x000fe40008000000 */
[----:B------:R-:W-:Y:S01]  /*7320*/  USHF.R.U32.HI UR4, URZ, UR17, UR4 ;  /* 0x00000011ff047299 */ /* 0x000fe20008011604 */
[----:B----4-:R-:W-:Y:S03]  /*7330*/  SHF.L.U32 R3, R51, 0x1f, RZ ;  /* 0x0000001f33037819 */ /* 0x010fe600000006ff */
[----:B------:R-:W-:Y:S02]  /*7340*/  USEL UR4, UR5, UR4, !UP0 ;  /* 0x0000000405047287 */ /* 0x000fe4000c000000 */
[----:B------:R-:W-:Y:S01]  /*7350*/  UISETP.NE.AND UP0, UPT, UR18, 0x1, UPT ;  /* 0x000000011200788c */ /* 0x000fe2000bf05270 */
[----:B------:R1:W3:Y:S01]  /*7360*/  SYNCS.PHASECHK.TRANS64.TRYWAIT P0, [R58+URZ+0x160], R3 ;  /* 0x000160033a0075a7 */ /* 0x0002e200080011ff */
[----:B------:R-:W-:Y:S02]  /*7370*/  UIMAD.WIDE.U32 UR6, UR4, UR19, URZ ;  /* 0x00000013040672a5 */ /* 0x000fe4000f8e00ff */
[----:B------:R-:W-:Y:S02]  /*7380*/  IMAD.U32 R55, RZ, RZ, UR4 ;  /* 0x00000004ff377e24 */ /* 0x000fe4000f8e00ff */
[----:B------:R-:W-:Y:S01]  /*7390*/  IMAD R6, RZ, RZ, -UR4 ;  /* 0x80000004ff067e24 */ /* 0x000fe2000f8e02ff */
[----:B------:R-:W-:Y:S01]  /*73a0*/  PLOP3.LUT P2, PT, PT, PT, UP0, 0x80, 0x8 ;  /* 0x000000000008781c */ /* 0x000fe20003f4f008 */
[----:B------:R-:W-:Y:S01]  /*73b0*/  IMAD.U32 R54, RZ, RZ, UR4 ;  /* 0x00000004ff367e24 */ /* 0x000fe2000f8e00ff */
[----:B------:R-:W-:Y:S01]  /*73c0*/  UMOV UR6, UR7 ;  /* 0x0000000700067c82 */ /* 0x000fe20008000000 */
[----:B------:R-:W-:Y:S01]  /*73d0*/  IMAD R56, R6, UR11, R56 ;  /* 0x0000000b06387c24 */ /* 0x000fe2000f8e0238 */
[----:B------:R-:W-:Y:S06]  /*73e0*/  USHF.R.U32.HI UR6, URZ, UR13, UR6 ;  /* 0x0000000dff067299 */ /* 0x000fec0008011606 */
[----:B------:R-:W-:Y:S05]  /*73f0*/  SEL R55, R55, UR6, !P2 ;  /* 0x0000000637377c07 */ /* 0x000fea000d000000 */
[----:B------:R-:W-:Y:S04]  /*7400*/  IMAD.MOV R4, RZ, RZ, -R55 ;  /* 0x000000ffff047224 */ /* 0x000fe800078e0a37 */
[----:B------:R-:W-:Y:S01]  /*7410*/  IMAD R54, R4, UR18, R54 ;  /* 0x0000001204367c24 */ /* 0x000fe2000f8e0236 */
[----:B--2---:R-:W-:Y:S01]  /*7420*/  @P6 SEL R66, RZ, 0x1, !P1 ;  /* 0x00000001ff426807 */ /* 0x004fe20004800000 */
[----:B-1----:R-:W-:Y:S06]  /*7430*/  @!P6 BRA `(.L_x_112) ;  /* 0x000000000068e947 */ /* 0x002fec0003800000 */
[----:B------:R-:W-:Y:S01]  /*7440*/  LOP3.LUT P6, RZ, R44, 0x40, RZ, 0xc0, !PT ;  /* 0x000000402cff7812 */ /* 0x000fe200078cc0ff */
[----:B------:R-:W-:Y:S01]  /*7450*/  VIADD R2, R62, 0x200 ;  /* 0x000002003e027836 */ /* 0x000fe20000000000 */
[----:B------:R-:W-:Y:S01]  /*7460*/  ISETP.NE.AND P2, PT, R66, RZ, PT ;  /* 0x000000ff4200720c */ /* 0x000fe20003f45270 */
[----:B------:R-:W-:Y:S01]  /*7470*/  BSSY B0, `(.L_x_113) ;  /* 0x000000d000007945 */ /* 0x000fe20003800000 */
[----:B------:R-:W-:Y:S01]  /*7480*/  PLOP3.LUT P1, PT, PT, PT, PT, 0x8, 0x80 ;  /* 0x000000000080781c */ /* 0x000fe20003f2e170 */
[----:B------:R-:W-:Y:S01]  /*7490*/  @P5 VIADD R4, R62, 0x210 ;  /* 0x000002103e045836 */ /* 0x000fe20000000000 */
[----:B------:R-:W-:Y:S02]  /*74a0*/  @P5 PLOP3.LUT P1, PT, P6, PT, PT, 0x80, 0x8 ;  /* 0x000000000008581c */ /* 0x000fe4000372f070 */
[----:B------:R-:W-:Y:S02]  /*74b0*/  CS2R R38, SRZ ;  /* 0x0000000000267805 */ /* 0x000fe4000001ff00 */
[----:B------:R-:W-:Y:S02]  /*74c0*/  CS2R R36, SRZ ;  /* 0x0000000000247805 */ /* 0x000fe4000001ff00 */
[----:B------:R-:W-:Y:S02]  /*74d0*/  CS2R R30, SRZ ;  /* 0x00000000001e7805 */ /* 0x000fe4000001ff00 */
[----:B------:R-:W-:Y:S05]  /*74e0*/  CS2R R28, SRZ ;  /* 0x00000000001c7805 */ /* 0x000fea000001ff00 */
[----:B------:R-:W-:Y:S01]  /*74f0*/  @P1 VIADD R4, R2, 0xfffffff0 ;  /* 0xfffffff002041836 */ /* 0x000fe20000000000 */
[----:B------:R-:W-:Y:S06]  /*7500*/  @P2 BRA `(.L_x_114) ;  /* 0x00000000000c2947 */ /* 0x000fec0003800000 */
[----:B------:R-:W-:Y:S04]  /*7510*/  SHF.L.U32 R2, R27, 0x1f, RZ ;  /* 0x0000001f1b027819 */ /* 0x000fe800000006ff */
[----:B------:R-:W1:Y:S02]  /*7520*/  SYNCS.PHASECHK.TRANS64.TRYWAIT P1, [R0+URZ+0x110], R2 ;  /* 0x00011002000075a7 */ /* 0x000e6400080211ff */
[----:B-1----:R-:W-:Y:S05]  /*7530*/  @!P1 BRA `(.L_x_115) ;  /* 0x0000002000ec9947 */ /* 0x002fea0003800000 */
.L_x_114:
[----:B------:R-:W-:Y:S05]  /*7540*/  BSYNC B0 ;  /* 0x0000000000007941 */ /* 0x000fea0003800000 */
.L_x_113:
[----:B------:R-:W-:Y:S01]  /*7550*/  UIADD3 UR4, UPT, UPT, UR48, 0x1, URZ ;  /* 0x0000000130047890 */ /* 0x000fe2000fffe0ff */
[----:B------:R-:W-:Y:S03]  /*7560*/  ISETP.NE.AND P1, PT, R67, RZ, PT ;  /* 0x000000ff4300720c */ /* 0x000fe60003f25270 */
[----:B------:R-:W-:Y:S04]  /*7570*/  UISETP.NE.AND UP0, UPT, UR4, 0x3, UPT ;  /* 0x000000030400788c */ /* 0x000fe8000bf05270 */
[----:B------:R-:W-:Y:S02]  /*7580*/  USEL UR5, URZ, 0x1, UP0 ;  /* 0x00000001ff057887 */ /* 0x000fe40008000000 */
[----:B------:R-:W-:Y:S04]  /*7590*/  USEL UR4, UR4, URZ, UP0 ;  /* 0x000000ff04047287 */ /* 0x000fe80008000000 */
[----:B------:R2:W4:Y:S01]  /*75a0*/  @P1 LDS.128 R36, [R4] ;  /* 0x0000000004241984 */ /* 0x0005220000000c00 */
[----:B------:R-:W-:Y:S01]  /*75b0*/  LOP3.LUT R27, R27, UR5, RZ, 0x3c, !PT ;  /* 0x000000051b1b7c12 */ /* 0x000fe2000f8e3cff */
[----:B------:R-:W-:Y:S02]  /*75c0*/  IMAD.U32 R64, RZ, RZ, UR4 ;  /* 0x00000004ff407e24 */ /* 0x000fe4000f8e00ff */
[----:B------:R2:W1:Y:S04]  /*75d0*/  @P1 LDS.128 R28, [R62+0x200] ;  /* 0x000200003e1c1984 */ /* 0x0004680000000c00 */
.L_x_112:
[----:B------:R-:W-:Y:S05]  /*75e0*/  BSYNC B1 ;  /* 0x0000000000017941 */ /* 0x000fea0003800000 */
.L_x_111:
[----:B-1----:R-:W-:Y:S04]  /*75f0*/  SHF.R.U32.HI R0, RZ, 0x15, R25 ;  /* 0x00000015ff007819 */ /* 0x002fe80000011619 */
[----:B------:R-:W-:Y:S01]  /*7600*/  LOP3.LUT P1, RZ, R0, 0x3, R46, 0x48, !PT ;  /* 0x0000000300ff7812 */ /* 0x000fe2000782482e */
[----:B------:R-:W-:Y:S01]  /*7610*/  @!UPT UIADD3 URZ, UPT, UPT, URZ, URZ, URZ ;  /* 0x000000fffffff290 */ /* 0x000fe2000fffe0ff */
[----:B---3--:R-:W-:Y:S11]  /*7620*/  @P0 BRA `(.L_x_116) ;  /* 0x0000000000080947 */ /* 0x008ff60003800000 */
[----:B------:R-:W1:Y:S02]  /*7630*/  SYNCS.PHASECHK.TRANS64.TRYWAIT P0, [R58+URZ+0x160], R3 ;  /* 0x000160033a0075a7 */ /* 0x000e6400080011ff */
[----:B-1----:R-:W-:Y:S05]  /*7640*/  @!P0 BRA `(.L_x_117) ;  /* 0x0000002000bc8947 */ /* 0x002fea0003800000 */
.L_x_116:
[----:B------:R-:W-:Y:S05]  /*7650*/  @!P1 BRA `(.L_x_118) ;  /* 0x0000000000409947 */ /* 0x000fea0003800000 */
[----:B------:R-:W3:Y:S01]  /*7660*/  LDCU.64 UR8, c[0x4][0x70] ;  /* 0x01000e00ff0877ac */ /* 0x000ee20008000a00 */
[----:B-1----:R-:W-:Y:S01]  /*7670*/  MOV R3, 0x0 ;  /* 0x0000000000037802 */ /* 0x002fe20000000f00 */
[----:B------:R-:W-:Y:S02]  /*7680*/  HFMA2 R12, -RZ, RZ, 0, 5.9604644775390625e-08 ;  /* 0x00000001ff0c7431 */ /* 0x000fe400000001ff */
[----:B------:R-:W-:Y:S02]  /*7690*/  IMAD.MOV.U32 R8, RZ, RZ, 0x192 ;  /* 0x00000192ff087424 */ /* 0x000fe400078e00ff */
[----:B------:R-:W-:Y:S01]  /*76a0*/  IMAD.MOV.U32 R13, RZ, RZ, RZ ;  /* 0x000000ffff0d7224 */ /* 0x000fe200078e00ff */
[----:B------:R-:W1:Y:S01]  /*76b0*/  LDCU.64 UR6, c[0x4][0x78] ;  /* 0x01000f00ff0677ac */ /* 0x000e620008000a00 */
[----:B------:R-:W4:Y:S01]  /*76c0*/  LDC.64 R2, c[0x4][R3] ;  /* 0x0100000003027b82 */ /* 0x000f220000000a00 */
[----:B------:R-:W5:Y:S01]  /*76d0*/  LDCU.64 UR4, c[0x4][0x10] ;  /* 0x01000200ff0477ac */ /* 0x000f620008000a00 */
[----:B---3--:R-:W-:Y:S01]  /*76e0*/  MOV R5, UR9 ;  /* 0x0000000900057c02 */ /* 0x008fe20008000f00 */
[----:B--2---:R-:W-:Y:S01]  /*76f0*/  IMAD.U32 R4, RZ, RZ, UR8 ;  /* 0x00000008ff047e24 */ /* 0x004fe2000f8e00ff */
[----:B-1----:R-:W-:Y:S01]  /*7700*/  MOV R7, UR7 ;  /* 0x0000000700077c02 */ /* 0x002fe20008000f00 */
[----:B------:R-:W-:Y:S01]  /*7710*/  IMAD.U32 R6, RZ, RZ, UR6 ;  /* 0x00000006ff067e24 */ /* 0x000fe2000f8e00ff */
[----:B-----5:R-:W-:Y:S01]  /*7720*/  MOV R11, UR5 ;  /* 0x00000005000b7c02 */ /* 0x020fe20008000f00 */
[----:B------:R-:W-:Y:S02]  /*7730*/  IMAD.U32 R10, RZ, RZ, UR4 ;  /* 0x00000004ff0a7e24 */ /* 0x000fe4000f8e00ff */
[----:B------:R-:W-:Y:S07]  /*7740*/  LEPC R20, `(.L_x_118) ;  /* 0x000000001014794e */ /* 0x000fee0000000000 */
[----:B----4-:R-:W-:Y:S05]  /*7750*/  CALL.ABS.NOINC R2 ;  /* 0x0000000002007343 */ /* 0x010fea0003c00000 */
.L_x_118:
[----:B------:R-:W-:Y:S05]  /*7760*/  WARPSYNC.ALL ;  /* 0x0000000000007948 */ /* 0x000fea0003800000 */
[----:B------:R-:W-:Y:S01]  /*7770*/  R2UR UR4, R25 ;  /* 0x00000000190472ca */ /* 0x000fe200000e0000 */
[--C-:B-1----:R-:W-:Y:S01]  /*7780*/  HADD2.F32 R3, -RZ, R28.reuse.H0_H0 ;  /* 0x2000001cff037230 */ /* 0x102fe20000004100 */
[----:B------:R-:W-:Y:S01]  /*7790*/  MOV R61, 0x10 ;  /* 0x00000010003d7802 */ /* 0x000fe20000000f00 */
[--C-:B------:R-:W-:Y:S01]  /*77a0*/  HADD2.F32 R20, -RZ, R29.reuse.H0_H0 ;  /* 0x2000001dff147230 */ /* 0x100fe20000004100 */
[----:B------:R-:W-:Y:S01]  /*77b0*/  LOP3.LUT P6, RZ, R44, 0x40, RZ, 0xc0, !PT ;  /* 0x000000402cff7812 */ /* 0x000fe200078cc0ff */
[----:B------:R-:W-:Y:S01]  /*77c0*/  BSSY.RECONVERGENT B0, `(.L_x_119) ;  /* 0x0000057000007945 */ /* 0x000fe20003800200 */
[----:B------:R-:W-:Y:S02]  /*77d0*/  ISETP.NE.AND P0, PT, R53, RZ, PT ;  /* 0x000000ff3500720c */ /* 0x000fe40003f05270 */
[----:B------:R-:W-:Y:S05]  /*77e0*/  SEL R61, R61, 0xfffffff0, !P6 ;  /* 0xfffffff03d3d7807 */ /* 0x000fea0007000000 */
[----:B--2---:R-:W1:Y:S02]  /*77f0*/  LDTM.x16 R4, tmem[UR4] ;  /* 0x00000004000479ee */ /* 0x004e640008240000 */
[C---:B-1----:R-:W-:Y:S01]  /*7800*/  FMUL R0, R24.reuse, R4 ;  /* 0x0000000418007220 */ /* 0x042fe20000400000 */
[----:B------:R-:W-:Y:S02]  /*7810*/  HADD2.F32 R4, -RZ, R28.H1_H1 ;  /* 0x3000001cff047230 */ /* 0x000fe40000004100 */
[C---:B------:R-:W-:Y:S01]  /*7820*/  FMUL R2, R24.reuse, R5 ;  /* 0x0000000518027220 */ /* 0x040fe20000400000 */
[----:B------:R-:W-:Y:S01]  /*7830*/  FMUL R5, R24, R9 ;  /* 0x0000000918057220 */ /* 0x000fe20000400000 */
[----:B------:R-:W-:Y:S01]  /*7840*/  FFMA R0, R26, R3, R0 ;  /* 0x000000031a007223 */ /* 0x000fe20000000000 */
[----:B------:R-:W-:Y:S01]  /*7850*/  FMUL R9, R24, R13 ;  /* 0x0000000d18097220 */ /* 0x000fe20000400000 */
[----:B------:R-:W-:Y:S01]  /*7860*/  FFMA R2, R26, R4, R2 ;  /* 0x000000041a027223 */ /* 0x000fe20000000002 */
[C---:B------:R-:W-:Y:S01]  /*7870*/  FMUL R4, R24.reuse, R8 ;  /* 0x0000000818047220 */ /* 0x040fe20000400000 */
[C---:B------:R-:W-:Y:S01]  /*7880*/  FMUL R8, R24.reuse, R12 ;  /* 0x0000000c18087220 */ /* 0x040fe20000400000 */
[C---:B------:R-:W-:Y:S01]  /*7890*/  FMUL R12, R24.reuse, R16 ;  /* 0x00000010180c7220 */ /* 0x040fe20000400000 */
[C---:B------:R-:W-:Y:S01]  /*78a0*/  FMUL R3, R24.reuse, R6 ;  /* 0x0000000618037220 */ /* 0x040fe20000400000 */
[----:B------:R-:W-:Y:S01]  /*78b0*/  FMUL R13, R24, R17 ;  /* 0x00000011180d7220 */ /* 0x000fe20000400000 */
[----:B------:R-:W-:Y:S01]  /*78c0*/  HADD2.F32 R16, -RZ, R29.H1_H1 ;  /* 0x3000001dff107230 */ /* 0x000fe20000004100 */
[----:B------:R-:W-:Y:S01]  /*78d0*/  F2FP.F16.F32.PACK_AB R32, R2, R0 ;  /* 0x000000000220723e */ /* 0x000fe200000000ff */
[----:B------:R-:W-:Y:S01]  /*78e0*/  FMUL R7, R24, R7 ;  /* 0x0000000718077220 */ /* 0x000fe20000400000 */
[--C-:B------:R-:W-:Y:S02]  /*78f0*/  HADD2.F32 R17, -RZ, R30.reuse.H0_H0 ;  /* 0x2000001eff117230 */ /* 0x100fe40000004100 */
[C---:B------:R-:W-:Y:S01]  /*7900*/  FFMA R3, R26.reuse, R20, R3 ;  /* 0x000000141a037223 */ /* 0x040fe20000000003 */
[----:B------:R-:W-:Y:S02]  /*7910*/  HADD2.F32 R0, -RZ, R30.H1_H1 ;  /* 0x3000001eff007230 */ /* 0x000fe40000004100 */
[C---:B------:R-:W-:Y:S01]  /*7920*/  FFMA R7, R26.reuse, R16, R7 ;  /* 0x000000101a077223 */ /* 0x040fe20000000007 */
[--C-:B------:R-:W-:Y:S02]  /*7930*/  HADD2.F32 R2, -RZ, R31.reuse.H0_H0 ;  /* 0x2000001fff027230 */ /* 0x100fe40000004100 */
[----:B------:R-:W-:Y:S01]  /*7940*/  FFMA R4, R26, R17, R4 ;  /* 0x000000111a047223 */ /* 0x000fe20000000004 */
[----:B------:R-:W-:Y:S01]  /*7950*/  FMUL R6, R24, R10 ;  /* 0x0000000a18067220 */ /* 0x000fe20000400000 */
[----:B------:R-:W-:Y:S01]  /*7960*/  FFMA R5, R26, R0, R5 ;  /* 0x000000001a057223 */ /* 0x000fe20000000005 */
[----:B------:R-:W-:Y:S02]  /*7970*/  HADD2.F32 R16, -RZ, R31.H1_H1 ;  /* 0x3000001fff107230 */ /* 0x000fe40000004100 */
[----:B------:R-:W-:Y:S01]  /*7980*/  FMUL R11, R24, R11 ;  /* 0x0000000b180b7220 */ /* 0x000fe20000400000 */
[--C-:B----4-:R-:W-:Y:S02]  /*7990*/  HADD2.F32 R0, -RZ, R36.reuse.H0_H0 ;  /* 0x20000024ff007230 */ /* 0x110fe40000004100 */
[C---:B------:R-:W-:Y:S01]  /*79a0*/  FFMA R6, R26.reuse, R2, R6 ;  /* 0x000000021a067223 */ /* 0x040fe20000000006 */
[----:B------:R-:W-:Y:S01]  /*79b0*/  F2FP.F16.F32.PACK_AB R33, R7, R3 ;  /* 0x000000030721723e */ /* 0x000fe200000000ff */
[C---:B------:R-:W-:Y:S01]  /*79c0*/  FFMA R11, R26.reuse, R16, R11 ;  /* 0x000000101a0b7223 */ /* 0x040fe2000000000b */
[----:B------:R-:W-:Y:S02]  /*79d0*/  HADD2.F32 R2, -RZ, R36.H1_H1 ;  /* 0x30000024ff027230 */ /* 0x000fe40000004100 */
[----:B------:R-:W-:Y:S01]  /*79e0*/  FFMA R8, R26, R0, R8 ;  /* 0x000000001a087223 */ /* 0x000fe20000000008 */
[--C-:B------:R-:W-:Y:S02]  /*79f0*/  HADD2.F32 R3, -RZ, R37.reuse.H0_H0 ;  /* 0x20000025ff037230 */ /* 0x100fe40000004100 */
[C---:B------:R-:W-:Y:S01]  /*7a00*/  FMUL R10, R24.reuse, R14 ;  /* 0x0000000e180a7220 */ /* 0x040fe20000400000 */
[----:B------:R-:W-:Y:S02]  /*7a10*/  HADD2.F32 R0, -RZ, R37.H1_H1 ;  /* 0x30000025ff007230 */ /* 0x000fe40000004100 */
[----:B------:R-:W-:Y:S01]  /*7a20*/  FMUL R15, R24, R15 ;  /* 0x0000000f180f7220 */ /* 0x000fe20000400000 */
[C---:B------:R-:W-:Y:S01]  /*7a30*/  FFMA R9, R26.reuse, R2, R9 ;  /* 0x000000021a097223 */ /* 0x040fe20000000009 */
[C---:B------:R-:W-:Y:S01]  /*7a40*/  FFMA R10, R26.reuse, R3, R10 ;  /* 0x000000031a0a7223 */ /* 0x040fe2000000000a */
[--C-:B------:R-:W-:Y:S02]  /*7a50*/  HADD2.F32 R2, -RZ, R38.reuse.H0_H0 ;  /* 0x20000026ff027230 */ /* 0x100fe40000004100 */
[----:B------:R-:W-:Y:S01]  /*7a60*/  FFMA R15, R26, R0, R15 ;  /* 0x000000001a0f7223 */ /* 0x000fe2000000000f */
[----:B------:R-:W-:Y:S01]  /*7a70*/  HADD2.F32 R3, -RZ, R38.H1_H1 ;  /* 0x30000026ff037230 */ /* 0x000fe20000004100 */
[----:B------:R-:W-:Y:S01]  /*7a80*/  F2FP.F16.F32.PACK_AB R34, R5, R4 ;  /* 0x000000040522723e */ /* 0x000fe200000000ff */
[--C-:B------:R-:W-:Y:S02]  /*7a90*/  HADD2.F32 R0, -RZ, R39.reuse.H0_H0 ;  /* 0x20000027ff007230 */ /* 0x100fe40000004100 */
[C---:B------:R-:W-:Y:S01]  /*7aa0*/  FMUL R14, R24.reuse, R18 ;  /* 0x00000012180e7220 */ /* 0x040fe20000400000 */
[----:B------:R-:W-:Y:S02]  /*7ab0*/  HADD2.F32 R4, -RZ, R39.H1_H1 ;  /* 0x30000027ff047230 */ /* 0x000fe40000004100 */
[----:B------:R-:W-:Y:S01]  /*7ac0*/  FMUL R19, R24, R19 ;  /* 0x0000001318137220 */ /* 0x000fe20000400000 */
[----:B------:R-:W-:Y:S01]  /*7ad0*/  F2FP.F16.F32.PACK_AB R35, R11, R6 ;  /* 0x000000060b23723e */ /* 0x000fe200000000ff */
[C---:B------:R-:W-:Y:S01]  /*7ae0*/  FFMA R12, R26.reuse, R2, R12 ;  /* 0x000000021a0c7223 */ /* 0x040fe2000000000c */
[C---:B------:R-:W-:Y:S01]  /*7af0*/  FFMA R13, R26.reuse, R3, R13 ;  /* 0x000000031a0d7223 */ /* 0x040fe2000000000d */
[C---:B------:R-:W-:Y:S01]  /*7b00*/  FFMA R14, R26.reuse, R0, R14 ;  /* 0x000000001a0e7223 */ /* 0x040fe2000000000e */
[----:B------:R-:W-:Y:S01]  /*7b10*/  FFMA R19, R26, R4, R19 ;  /* 0x000000041a137223 */ /* 0x000fe20000000013 */
[----:B------:R1:W-:Y:S01]  /*7b20*/  STS.128 [R62+0x200], R32 ;  /* 0x000200203e007388 */ /* 0x0003e20000000c00 */
[----:B------:R-:W-:Y:S02]  /*7b30*/  F2FP.F16.F32.PACK_AB R8, R9, R8 ;  /* 0x000000080908723e */ /* 0x000fe400000000ff */
[----:B------:R-:W-:Y:S02]  /*7b40*/  F2FP.F16.F32.PACK_AB R9, R15, R10 ;  /* 0x0000000a0f09723e */ /* 0x000fe400000000ff */
[----:B------:R-:W-:Y:S02]  /*7b50*/  F2FP.F16.F32.PACK_AB R10, R13, R12 ;  /* 0x0000000c0d0a723e */ /* 0x000fe400000000ff */
[----:B------:R-:W-:Y:S02]  /*7b60*/  F2FP.F16.F32.PACK_AB R11, R19, R14 ;  /* 0x0000000e130b723e */ /* 0x000fe400000000ff */
[----:B------:R-:W-:Y:S05]  /*7b70*/  IADD3 R0, PT, PT, R62, R61, RZ ;  /* 0x0000003d3e007210 */ /* 0x000fea0007ffe0ff */
[----:B------:R1:W-:Y:S01]  /*7b80*/  STS.128 [R0+0x200], R8 ;  /* 0x0002000800007388 */ /* 0x0003e20000000c00 */
[----:B------:R-:W-:Y:S01]  /*7b90*/  @!PT LDS RZ, [RZ] ;  /* 0x00000000fffff984 */ /* 0x000fe20000000800 */
[----:B------:R-:W-:Y:S01]  /*7ba0*/  @!PT LDS RZ, [RZ] ;  /* 0x00000000fffff984 */ /* 0x000fe20000000800 */
[----:B------:R-:W-:Y:S01]  /*7bb0*/  @!PT LDS RZ, [RZ] ;  /* 0x00000000fffff984 */ /* 0x000fe20000000800 */
[----:B------:R-:W-:Y:S01]  /*7bc0*/  @!PT LDS RZ, [RZ] ;  /* 0x00000000fffff984 */ /* 0x000fe20000000800 */
[----:B------:R2:W-:Y:S07]  /*7bd0*/  MEMBAR.ALL.CTA ;  /* 0x0000000000007992 */ /* 0x0005ee0000008000 */
[----:B--2---:R-:W2:Y:S02]  /*7be0*/  FENCE.VIEW.ASYNC.S ;  /* 0x00000000000073c6 */ /* 0x004ea40000000000 */
[----:B--2---:R-:W-:Y:S06]  /*7bf0*/  BAR.SYNC.DEFER_BLOCKING 0x1, 0x80 ;  /* 0x0042000000007b1d */ /* 0x004fec0000010000 */
[----:B------:R-:W-:Y:S05]  /*7c00*/  @P0 BRA `(.L_x_120) ;  /* 0x0000000000480947 */ /* 0x000fea0003800000 */
[----:B------:R-:W2:Y:S01]  /*7c10*/  LDCU.64 UR14, c[0x0][0x348] ;  /* 0x00006900ff0e77ac */ /* 0x000ea20008000a00 */
[----:B------:R-:W-:Y:S02]  /*7c20*/  R2UR UR6, R63 ;  /* 0x000000003f0672ca */ /* 0x000fe400000e0000 */
[----:B------:R-:W-:Y:S01]  /*7c30*/  R2UR UR10, R57 ;  /* 0x00000000390a72ca */ /* 0x000fe200000e0000 */
[----:B------:R-:W-:Y:S01]  /*7c40*/  UMOV UR9, UR47 ;  /* 0x0000002f00097c82 */ /* 0x000fe20008000000 */
[----:B------:R-:W-:Y:S01]  /*7c50*/  R2UR UR11, R56 ;  /* 0x00000000380b72ca */ /* 0x000fe200000e0000 */
[----:B------:R-:W-:Y:S01]  /*7c60*/  UIADD3 UR7, UPT, UPT, UR47, 0x20, URZ ;  /* 0x000000202f077890 */ /* 0x000fe2000fffe0ff */
[----:B------:R-:W-:Y:S02]  /*7c70*/  R2UR UR12, R54 ;  /* 0x00000000360c72ca */ /* 0x000fe400000e0000 */
[----:B------:R-:W-:Y:S05]  /*7c80*/  R2UR UR13, R55 ;  /* 0x00000000370d72ca */ /* 0x000fea00000e0000 */
[----:B------:R-:W-:Y:S02]  /*7c90*/  UIADD3 UR6, UPT, UPT, UR45, UR6, URZ ;  /* 0x000000062d067290 */ /* 0x000fe4000fffe0ff */
[----:B--2---:R-:W-:Y:S02]  /*7ca0*/  UIADD3 UR4, UP0, UPT, UR14, 0x780, URZ ;  /* 0x000007800e047890 */ /* 0x004fe4000ff1e0ff */
[----:B------:R-:W-:Y:S02]  /*7cb0*/  UIADD3 UR8, UPT, UPT, UR6, 0x200, URZ ;  /* 0x0000020006087890 */ /* 0x000fe4000fffe0ff */
[----:B------:R-:W-:Y:S02]  /*7cc0*/  UIADD3.X UR5, UPT, UPT, URZ, UR15, URZ, UP0, !UPT ;  /* 0x0000000fff057290 */ /* 0x000fe400087fe4ff */
[----:B------:R-:W-:Y:S07]  /*7cd0*/  UIADD3 UR6, UPT, UPT, UR6, 0xa00, URZ ;  /* 0x00000a0006067890 */ /* 0x000fee000fffe0ff */
[----:B------:R2:W-:Y:S02]  /*7ce0*/  UTMASTG.5D.IM2COL [UR8], [UR4] ;  /* 0x00000008040073b5 */ /* 0x0005e40008060000 */
[----:B--2---:R-:W-:Y:S01]  /*7cf0*/  UMOV UR8, UR6 ;  /* 0x0000000600087c82 */ /* 0x004fe20008000000 */
[----:B------:R-:W-:Y:S02]  /*7d00*/  UMOV UR9, UR7 ;  /* 0x0000000700097c82 */ /* 0x000fe40008000000 */
[----:B------:R2:W-:Y:S02]  /*7d10*/  UTMASTG.5D.IM2COL [UR8], [UR4] ;  /* 0x00000008040073b5 */ /* 0x0005e40008060000 */
[----:B--2---:R0:W-:Y:S02]  /*7d20*/  UTMACMDFLUSH ;  /* 0x00000000000079b7 */ /* 0x0041e40000000000 */
.L_x_120:
[----:B------:R-:W-:Y:S05]  /*7d30*/  BSYNC.RECONVERGENT B0 ;  /* 0x0000000000007941 */ /* 0x000fea0003800200 */
.L_x_119:
[----:B------:R-:W-:Y:S01]  /*7d40*/  UIADD3 UR46, UPT, UPT, UR48, 0x1, URZ ;  /* 0x00000001302e7890 */ /* 0x000fe2000fffe0ff */
[----:B------:R-:W-:Y:S03]  /*7d50*/  BSSY.RECONVERGENT B0, `(.L_x_121) ;  /* 0x0000005000007945 */ /* 0x000fe60003800200 */
[----:B------:R-:W-:Y:S04]  /*7d60*/  UISETP.NE.AND UP0, UPT, UR46, 0x3, UPT ;  /* 0x000000032e00788c */ /* 0x000fe8000bf05270 */
[----:B------:R-:W-:Y:S01]  /*7d70*/  USEL UR44, UR46, URZ, UP0 ;  /* 0x000000ff2e2c7287 */ /* 0x000fe20008000000 */
[----:B------:R-:W-:Y:S11]  /*7d80*/  @P0 BRA `(.L_x_122) ;  /* 0x0000000000040947 */ /* 0x000ff60003800000 */
[----:B------:R-:W-:Y:S04]  /*7d90*/  DEPBAR.LE SB0, 0x1 ;  /* 0x000080400000791a */ /* 0x000fe80000000000 */
.L_x_122:
[----:B------:R-:W-:Y:S05]  /*7da0*/  BSYNC.RECONVERGENT B0 ;  /* 0x0000000000007941 */ /* 0x000fea0003800200 */
.L_x_121:
[----:B------:R-:W-:Y:S01]  /*7db0*/  BAR.SYNC.DEFER_BLOCKING 0x1, 0x80 ;  /* 0x0042000000007b1d */ /* 0x000fe20000010000 */
[----:B------:R-:W-:Y:S01]  /*7dc0*/  ISETP.NE.AND P1, PT, R60, RZ, PT ;  /* 0x000000ff3c00720c */ /* 0x000fe20003f25270 */
[----:B------:R-:W-:Y:S01]  /*7dd0*/  UISETP.NE.AND UP0, UPT, UR50, URZ, UPT ;  /* 0x000000ff3200728c */ /* 0x000fe2000bf05270 */
[----:B------:R-:W-:Y:S11]  /*7de0*/  LEA R3, R64, UR45, 0x3 ;  /* 0x0000002d40037c11 */ /* 0x000ff6000f8e18ff */
[----:B------:R-:W-:Y:S01]  /*7df0*/  @P1 SHF.L.U32 R4, R27, 0x1f, RZ ;  /* 0x0000001f1b041819 */ /* 0x000fe200000006ff */
[----:B------:R-:W-:Y:S06]  /*7e00*/  BRA.U !UP0, `(.L_x_123) ;  /* 0x0000000108247547 */ /* 0x000fec000b800000 */
[----:B-1----:R-:W1:Y:S01]  /*7e10*/  S2R R0, SR_CgaCtaId ;  /* 0x0000000000007919 */ /* 0x002e620000008800 */
[----:B------:R-:W-:Y:S01]  /*7e20*/  IMAD.U32 R2, RZ, RZ, UR49 ;  /* 0x00000031ff027e24 */ /* 0x000fe2000f8e00ff */
[----:B------:R-:W-:Y:S04]  /*7e30*/  UIADD3 UR4, UPT, UPT, UR49, 0x1, URZ ;  /* 0x0000000131047890 */ /* 0x000fe8000fffe0ff */
[----:B------:R-:W-:Y:S01]  /*7e40*/  @P1 LEA R2, R2, UR45, 0x3 ;  /* 0x0000002d02021c11 */ /* 0x000fe2000f8e18ff */
[----:B------:R-:W-:Y:S04]  /*7e50*/  UISETP.NE.AND UP0, UPT, UR4, 0x3, UPT ;  /* 0x000000030400788c */ /* 0x000fe8000bf05270 */
[----:B------:R-:W-:Y:S01]  /*7e60*/  @P1 VIADD R2, R2, 0x128 ;  /* 0x0000012802021836 */ /* 0x000fe20000000000 */
[----:B------:R-:W-:Y:S04]  /*7e70*/  USEL UR49, UR4, URZ, UP0 ;  /* 0x000000ff04317287 */ /* 0x000fe80008000000 */
[----:B-1----:R-:W-:Y:S04]  /*7e80*/  @P1 PRMT R0, R0, 0x654, R2 ;  /* 0x0000065400001816 */ /* 0x002fe80000000002 */
[----:B------:R2:W-:Y:S04]  /*7e90*/  @P1 SYNCS.ARRIVE.TRANS64.RED.A1T0 RZ, [R0+URZ], RZ ;  /* 0x000000ff00ff19a7 */ /* 0x0005e800081004ff */
.L_x_123:
[----:B------:R-:W3:Y:S01]  /*7ea0*/  @P1 SYNCS.PHASECHK.TRANS64.TRYWAIT P0, [R3+URZ+0x110], R4 ;  /* 0x00011004030015a7 */ /* 0x000ee200080011ff */
[----:B------:R-:W-:Y:S01]  /*7eb0*/  BSSY B1, `(.L_x_124) ;  /* 0x0000012000017945 */ /* 0x000fe20003800000 */
[----:B---3--:R-:W-:Y:S03]  /*7ec0*/  @P1 SEL R66, RZ, 0x1, !P0 ;  /* 0x00000001ff421807 */ /* 0x008fe60004000000 */
[----:B------:R-:W-:Y:S05]  /*7ed0*/  @!P1 BRA `(.L_x_125) ;  /* 0x00000000003c9947 */ /* 0x000fea0003800000 */
[----:B------:R-:W-:Y:S01]  /*7ee0*/  ISETP.NE.AND P1, PT, R67, RZ, PT ;  /* 0x000000ff4300720c */ /* 0x000fe20003f25270 */
[----:B------:R-:W-:Y:S01]  /*7ef0*/  BSSY B0, `(.L_x_126) ;  /* 0x0000009000007945 */ /* 0x000fe20003800000 */
[----:B------:R-:W-:Y:S11]  /*7f00*/  ISETP.NE.AND P0, PT, R66, RZ, PT ;  /* 0x000000ff4200720c */ /* 0x000ff60003f05270 */
[----:B------:R-:W-:Y:S05]  /*7f10*/  @P1 IMAD R64, R64, 0x1000, R65 ;  /* 0x0000100040401824 */ /* 0x000fea00078e0241 */
[----:B-12---:R-:W-:Y:S05]  /*7f20*/  @P1 IADD3 R0, PT, PT, R64, UR45, RZ ;  /* 0x0000002d40001c10 */ /* 0x006fea000fffe0ff */
[----:B------:R-:W-:Y:S01]  /*7f30*/  @P1 IMAD.IADD R0, R61, 0x1, R0 ;  /* 0x000000013d001824 */ /* 0x000fe200078e0200 */
[----:B------:R-:W-:Y:S06]  /*7f40*/  @P0 BRA `(.L_x_127) ;  /* 0x00000000000c0947 */ /* 0x000fec0003800000 */
[----:B------:R-:W-:Y:S04]  /*7f50*/  SHF.L.U32 R27, R27, 0x1f, RZ ;  /* 0x0000001f1b1b7819 */ /* 0x000fe800000006ff */
[----:B------:R-:W1:Y:S02]  /*7f60*/  SYNCS.PHASECHK.TRANS64.TRYWAIT P0, [R3+URZ+0x110], R27 ;  /* 0x0001101b030075a7 */ /* 0x000e6400080011ff */
[----:B-1----:R-:W-:Y:S05]  /*7f70*/  @!P0 BRA `(.L_x_128) ;  /* 0x0000001800848947 */ /* 0x002fea0003800000 */
.L_x_127:
[----:B------:R-:W-:Y:S05]  /*7f80*/  BSYNC B0 ;  /* 0x0000000000007941 */ /* 0x000fea0003800000 */
.L_x_126:
[----:B------:R-:W-:Y:S11]  /*7f90*/  ISETP.NE.AND P0, PT, R67, RZ, PT ;  /* 0x000000ff4300720c */ /* 0x000ff60003f05270 */
[----:B------:R-:W-:Y:S02]  /*7fa0*/  @!UPT UIADD3 URZ, UPT, UPT, URZ, URZ, URZ ;  /* 0x000000fffffff290 */ /* 0x000fe4000fffe0ff */
[----:B------:R3:W4:Y:S04]  /*7fb0*/  @P0 LDS.128 R28, [R64+UR45+0x200] ;  /* 0x0002002d401c0984 */ /* 0x0007280008000c00 */
[----:B------:R3:W2:Y:S02]  /*7fc0*/  @P0 LDS.128 R36, [R0+0x200] ;  /* 0x0002000000240984 */ /* 0x0006a40000000c00 */
.L_x_125:
[----:B------:R-:W-:Y:S05]  /*7fd0*/  BSYNC B1 ;  /* 0x0000000000017941 */ /* 0x000fea0003800000 */
.L_x_124:
[----:B-123--:R-:W-:Y:S05]  /*7fe0*/  VIADD R0, R25, 0x10 ;  /* 0x0000001019007836 */ /* 0x00efea0000000000 */
[----:B------:R-:W-:Y:S04]  /*7ff0*/  SHF.R.U32.HI R0, RZ, 0x15, R0 ;  /* 0x00000015ff007819 */ /* 0x000fe80000011600 */
[----:B------:R-:W-:Y:S11]  /*8000*/  LOP3.LUT P0, RZ, R0, 0x3, R46, 0x48, !PT ;  /* 0x0000000300ff7812 */ /* 0x000ff6000780482e */
[----:B------:R-:W-:Y:S02]  /*8010*/  @!UPT UIADD3 URZ, UPT, UPT, URZ, URZ, URZ ;  /* 0x000000fffffff290 */ /* 0x000fe4000fffe0ff */
[----:B------:R-:W-:Y:S05]  /*8020*/  @!P0 BRA `(.L_x_129) ;  /* 0x0000000000408947 */ /* 0x000fea0003800000 */
[----:B------:R-:W1:Y:S01]  /*8030*/  LDCU.64 UR8, c[0x4][0x70] ;  /* 0x01000e00ff0877ac */ /* 0x000e620008000a00 */
[----:B------:R-:W-:Y:S01]  /*8040*/  MOV R3, 0x0 ;  /* 0x0000000000037802 */ /* 0x000fe20000000f00 */
[----:B------:R-:W-:Y:S02]  /*8050*/  HFMA2 R12, -RZ, RZ, 0, 5.9604644775390625e-08 ;  /* 0x00000001ff0c7431 */ /* 0x000fe400000001ff */
[----:B------:R-:W-:Y:S02]  /*8060*/  IMAD.MOV.U32 R8, RZ, RZ, 0x192 ;  /* 0x00000192ff087424 */ /* 0x000fe400078e00ff */
[----:B------:R-:W-:Y:S01]  /*8070*/  IMAD.MOV.U32 R13, RZ, RZ, RZ ;  /* 0x000000ffff0d7224 */ /* 0x000fe200078e00ff */
[----:B------:R-:W2:Y:S01]  /*8080*/  LDCU.64 UR6, c[0x4][0x78] ;  /* 0x01000f00ff0677ac */ /* 0x000ea20008000a00 */
[----:B------:R-:W3:Y:S01]  /*8090*/  LDC.64 R2, c[0x4][R3] ;  /* 0x0100000003027b82 */ /* 0x000ee20000000a00 */
[----:B------:R-:W5:Y:S01]  /*80a0*/  LDCU.64 UR4, c[0x4][0x10] ;  /* 0x01000200ff0477ac */ /* 0x000f620008000a00 */
[----:B-1----:R-:W-:Y:S01]  /*80b0*/  MOV R5, UR9 ;  /* 0x0000000900057c02 */ /* 0x002fe20008000f00 */
[----:B------:R-:W-:Y:S01]  /*80c0*/  IMAD.U32 R4, RZ, RZ, UR8 ;  /* 0x00000008ff047e24 */ /* 0x000fe2000f8e00ff */
[----:B--2---:R-:W-:Y:S01]  /*80d0*/  MOV R7, UR7 ;  /* 0x0000000700077c02 */ /* 0x004fe20008000f00 */
[----:B------:R-:W-:Y:S01]  /*80e0*/  IMAD.U32 R6, RZ, RZ, UR6 ;  /* 0x00000006ff067e24 */ /* 0x000fe2000f8e00ff */
[----:B-----5:R-:W-:Y:S01]  /*80f0*/  MOV R11, UR5 ;  /* 0x00000005000b7c02 */ /* 0x020fe20008000f00 */
[----:B------:R-:W-:Y:S02]  /*8100*/  IMAD.U32 R10, RZ, RZ, UR4 ;  /* 0x00000004ff0a7e24 */ /* 0x000fe4000f8e00ff */
[----:B------:R-:W-:Y:S07]  /*8110*/  LEPC R20, `(.L_x_129) ;  /* 0x000000001014794e */ /* 0x000fee0000000000 */
[----:B---34-:R-:W-:Y:S05]  /*8120*/  CALL.ABS.NOINC R2 ;  /* 0x0000000002007343 */ /* 0x018fea0003c00000 */
.L_x_129:
[----:B------:R-:W-:Y:S01]  /*8130*/  ISETP.NE.AND P0, PT, R53, RZ, PT ;  /* 0x000000ff3500720c */ /* 0x000fe20003f05270 */
[----:B------:R-:W-:Y:S05]  /*8140*/  WARPSYNC.ALL ;  /* 0x0000000000007948 */ /* 0x000fea0003800000 */
[----:B------:R-:W-:Y:S01]  /*8150*/  R2UR UR4, R25 ;  /* 0x00000000190472ca */ /* 0x000fe200000e0000 */
[--C-:B----4-:R-:W-:Y:S01]  /*8160*/  HADD2.F32 R0, -RZ, R28.reuse.H0_H0 ;  /* 0x2000001cff007230 */ /* 0x110fe20000004100 */
[----:B------:R-:W-:Y:S01]  /*8170*/  IADD3 R58, PT, PT, R58, 0x170, RZ ;  /* 0x000001703a3a7810 */ /* 0x000fe20007ffe0ff */
[----:B------:R-:W-:Y:S01]  /*8180*/  HADD2.F32 R2, -RZ, R28.H1_H1 ;  /* 0x3000001cff027230 */ /* 0x000fe20000004100 */
[----:B------:R-:W-:Y:S01]  /*8190*/  BSSY.RECONVERGENT B0, `(.L_x_130) ;  /* 0x000005a000007945 */ /* 0x000fe20003800200 */
[--C-:B------:R-:W-:Y:S01]  /*81a0*/  HADD2.F32 R20, -RZ, R29.reuse.H0_H0 ;  /* 0x2000001dff147230 */ /* 0x100fe20000004100 */
[----:B------:R-:W-:Y:S01]  /*81b0*/  LOP3.LUT R58, R58, 0xfefffff8, RZ, 0xc0, !PT ;  /* 0xfefffff83a3a7812 */ /* 0x000fe200078ec0ff */
[----:B------:R-:W-:Y:S02]  /*81c0*/  HADD2.F32 R21, -RZ, R29.H1_H1 ;  /* 0x3000001dff157230 */ /* 0x000fe40000004100 */
[--C-:B------:R-:W-:Y:S02]  /*81d0*/  HADD2.F32 R25, -RZ, R30.reuse.H0_H0 ;  /* 0x2000001eff197230 */ /* 0x100fe40000004100 */
[----:B------:R-:W-:Y:S02]  /*81e0*/  HADD2.F32 R27, -RZ, R30.H1_H1 ;  /* 0x3000001eff1b7230 */ /* 0x000fe40000004100 */
[----:B------:R-:W1:Y:S01]  /*81f0*/  LDTM.x16 R4, tmem[UR4+0x10] ;  /* 0x00001004000479ee */ /* 0x000e620008240000 */
[----:B------:R-:W-:Y:S01]  /*8200*/  NOP ;  /* 0x0000000000007918 */ /* 0x000fe20000000000 */
[----:B-1----:R1:W-:Y:S01]  /*8210*/  SYNCS.ARRIVE.TRANS64.RED.A1T0 RZ, [R58+URZ], RZ ;  /* 0x000000ff3aff79a7 */ /* 0x0023e200081004ff */
[--C-:B------:R-:W-:Y:S02]  /*8220*/  HADD2.F32 R28, -RZ, R31.reuse.H0_H0 ;  /* 0x2000001fff1c7230 */ /* 0x100fe40000004100 */
[----:B------:R-:W-:Y:S02]  /*8230*/  HADD2.F32 R29, -RZ, R31.H1_H1 ;  /* 0x3000001fff1d7230 */ /* 0x000fe40000004100 */
        /* <DEDUP_REMOVED lines=8> */
[C---:B------:R-:W-:Y:S01]  /*82c0*/  FMUL R4, R24.reuse, R4 ;  /* 0x0000000418047220 */ /* 0x040fe20000400000 */
[C---:B------:R-:W-:Y:S01]  /*82d0*/  FMUL R5, R24.reuse, R5 ;  /* 0x0000000518057220 */ /* 0x040fe20000400000 */
[C---:B------:R-:W-:Y:S01]  /*82e0*/  FMUL R6, R24.reuse, R6 ;  /* 0x0000000618067220 */ /* 0x040fe20000400000 */
[----:B------:R-:W-:Y:S01]  /*82f0*/  FMUL R3, R24, R9 ;  /* 0x0000000918037220 */ /* 0x000fe20000400000 */
[----:B------:R-:W-:Y:S01]  /*8300*/  FFMA R4, R26, R0, R4 ;  /* 0x000000001a047223 */ /* 0x000fe20000000004 */
[----:B------:R-:W-:Y:S01]  /*8310*/  FMUL R0, R24, R7 ;  /* 0x0000000718007220 */ /* 0x000fe20000400000 */
[C---:B------:R-:W-:Y:S01]  /*8320*/  FFMA R5, R26.reuse, R2, R5 ;  /* 0x000000021a057223 */ /* 0x040fe20000000005 */
[----:B------:R-:W-:Y:S01]  /*8330*/  FFMA R6, R26, R20, R6 ;  /* 0x000000141a067223 */ /* 0x000fe20000000006 */
[----:B------:R-:W-:Y:S01]  /*8340*/  FMUL R2, R24, R8 ;  /* 0x0000000818027220 */ /* 0x000fe20000400000 */
[----:B------:R-:W-:Y:S01]  /*8350*/  FFMA R0, R26, R21, R0 ;  /* 0x000000151a007223 */ /* 0x000fe20000000000 */
[C---:B------:R-:W-:Y:S01]  /*8360*/  FMUL R7, R24.reuse, R10 ;  /* 0x0000000a18077220 */ /* 0x040fe20000400000 */
[----:B------:R-:W-:Y:S01]  /*8370*/  F2FP.F16.F32.PACK_AB R4, R5, R4 ;  /* 0x000000040504723e */ /* 0x000fe200000000ff */
[----:B------:R-:W-:Y:S01]  /*8380*/  FMUL R11, R24, R11 ;  /* 0x0000000b180b7220 */ /* 0x000fe20000400000 */
[----:B------:R-:W-:Y:S01]  /*8390*/  FFMA R2, R26, R25, R2 ;  /* 0x000000191a027223 */ /* 0x000fe20000000002 */
[----:B------:R-:W-:Y:S01]  /*83a0*/  F2FP.F16.F32.PACK_AB R5, R0, R6 ;  /* 0x000000060005723e */ /* 0x000fe200000000ff */
[----:B------:R-:W-:Y:S01]  /*83b0*/  FMUL R8, R24, R12 ;  /* 0x0000000c18087220 */ /* 0x000fe20000400000 */
[----:B------:R-:W-:Y:S01]  /*83c0*/  MOV R0, UR44 ;  /* 0x0000002c00007c02 */ /* 0x000fe20008000f00 */
[----:B------:R-:W-:Y:S01]  /*83d0*/  FFMA R3, R26, R27, R3 ;  /* 0x0000001b1a037223 */ /* 0x000fe20000000003 */
[----:B------:R-:W-:Y:S01]  /*83e0*/  FMUL R9, R24, R13 ;  /* 0x0000000d18097220 */ /* 0x000fe20000400000 */
[----:B------:R-:W-:Y:S01]  /*83f0*/  FFMA R7, R26, R28, R7 ;  /* 0x0000001c1a077223 */ /* 0x000fe20000000007 */
[----:B------:R-:W-:Y:S01]  /*8400*/  FMUL R10, R24, R14 ;  /* 0x0000000e180a7220 */ /* 0x000fe20000400000 */
[----:B------:R-:W-:Y:S01]  /*8410*/  FFMA R11, R26, R29, R11 ;  /* 0x0000001d1a0b7223 */ /* 0x000fe2000000000b */
[----:B------:R-:W-:Y:S01]  /*8420*/  FMUL R15, R24, R15 ;  /* 0x0000000f180f7220 */ /* 0x000fe20000400000 */
[----:B------:R-:W-:Y:S01]  /*8430*/  FFMA R8, R26, R30, R8 ;  /* 0x0000001e1a087223 */ /* 0x000fe20000000008 */
[----:B------:R-:W-:Y:S01]  /*8440*/  LEA R0, R0, R52, 0xb ;  /* 0x0000003400007211 */ /* 0x000fe200078e58ff */
[----:B------:R-:W-:Y:S01]  /*8450*/  FMUL R12, R24, R16 ;  /* 0x00000010180c7220 */ /* 0x000fe20000400000 */
[----:B------:R-:W-:Y:S01]  /*8460*/  FFMA R9, R26, R31, R9 ;  /* 0x0000001f1a097223 */ /* 0x000fe20000000009 */
[----:B------:R-:W-:Y:S01]  /*8470*/  FMUL R13, R24, R17 ;  /* 0x00000011180d7220 */ /* 0x000fe20000400000 */
[----:B------:R-:W-:Y:S01]  /*8480*/  FFMA R10, R26, R32, R10 ;  /* 0x000000201a0a7223 */ /* 0x000fe2000000000a */
[----:B------:R-:W-:Y:S01]  /*8490*/  FMUL R14, R24, R18 ;  /* 0x00000012180e7220 */ /* 0x000fe20000400000 */
[----:B------:R-:W-:Y:S01]  /*84a0*/  FFMA R15, R26, R33, R15 ;  /* 0x000000211a0f7223 */ /* 0x000fe2000000000f */
[----:B------:R-:W-:Y:S01]  /*84b0*/  FMUL R19, R24, R19 ;  /* 0x0000001318137220 */ /* 0x000fe20000400000 */
[----:B------:R-:W-:Y:S01]  /*84c0*/  F2FP.F16.F32.PACK_AB R6, R3, R2 ;  /* 0x000000020306723e */ /* 0x000fe200000000ff */
[C---:B------:R-:W-:Y:S01]  /*84d0*/  FFMA R12, R26.reuse, R34, R12 ;  /* 0x000000221a0c7223 */ /* 0x040fe2000000000c */
[----:B------:R-:W-:Y:S01]  /*84e0*/  F2FP.F16.F32.PACK_AB R7, R11, R7 ;  /* 0x000000070b07723e */ /* 0x000fe200000000ff */
[----:B------:R-:W-:Y:S01]  /*84f0*/  FFMA R13, R26, R35, R13 ;  /* 0x000000231a0d7223 */ /* 0x000fe2000000000d */
[----:B------:R-:W-:Y:S01]  /*8500*/  LEA R0, R0, UR45, 0x1 ;  /* 0x0000002d00007c11 */ /* 0x000fe2000f8e08ff */
[C---:B------:R-:W-:Y:S01]  /*8510*/  FFMA R14, R26.reuse, R36, R14 ;  /* 0x000000241a0e7223 */ /* 0x040fe2000000000e */
[----:B------:R-:W-:Y:S01]  /*8520*/  FFMA R19, R26, R37, R19 ;  /* 0x000000251a137223 */ /* 0x000fe20000000013 */
[----:B------:R-:W-:Y:S02]  /*8530*/  F2FP.F16.F32.PACK_AB R8, R9, R8 ;  /* 0x000000080908723e */ /* 0x000fe400000000ff */
[----:B------:R1:W-:Y:S01]  /*8540*/  STS.128 [R0+0x200], R4 ;  /* 0x0002000400007388 */ /* 0x0003e20000000c00 */
        /* <DEDUP_REMOVED lines=16> */
[----:B------:R-:W-:Y:S01]  /*8650*/  ULEA UR6, UR44, UR45, 0xc ;  /* 0x0000002d2c067291 */ /* 0x000fe2000f8e60ff */
[----:B------:R-:W-:Y:S01]  /*8660*/  R2UR UR12, R54 ;  /* 0x00000000360c72ca */ /* 0x000fe200000e0000 */
[----:B------:R-:W-:Y:S01]  /*8670*/  UIADD3 UR9, UPT, UPT, UR47, 0x10, URZ ;  /* 0x000000102f097890 */ /* 0x000fe2000fffe0ff */
[----:B------:R-:W-:Y:S01]  /*8680*/  R2UR UR13, R55 ;  /* 0x00000000370d72ca */ /* 0x000fe200000e0000 */
[----:B------:R-:W-:Y:S02]  /*8690*/  UIADD3 UR8, UPT, UPT, UR6, 0x200, URZ ;  /* 0x0000020006087890 */ /* 0x000fe4000fffe0ff */
[----:B------:R-:W-:Y:S02]  /*86a0*/  UIADD3 UR6, UPT, UPT, UR6, 0xa00, URZ ;  /* 0x00000a0006067890 */ /* 0x000fe4000fffe0ff */
[----:B------:R-:W-:Y:S02]  /*86b0*/  UIADD3 UR7, UPT, UPT, UR47, 0x30, URZ ;  /* 0x000000302f077890 */ /* 0x000fe4000fffe0ff */
[----:B--2---:R-:W-:Y:S04]  /*86c0*/  UIADD3 UR4, UP0, UPT, UR14, 0x780, URZ ;  /* 0x000007800e047890 */ /* 0x004fe8000ff1e0ff */
[----:B------:R-:W-:Y:S09]  /*86d0*/  UIADD3.X UR5, UPT, UPT, URZ, UR15, URZ, UP0, !UPT ;  /* 0x0000000fff057290 */ /* 0x000ff200087fe4ff */
[----:B------:R2:W-:Y:S02]  /*86e0*/  UTMASTG.5D.IM2COL [UR8], [UR4] ;  /* 0x00000008040073b5 */ /* 0x0005e40008060000 */
[----:B--2---:R-:W-:Y:S01]  /*86f0*/  UMOV UR8, UR6 ;  /* 0x0000000600087c82 */ /* 0x004fe20008000000 */
[----:B------:R-:W-:Y:S02]  /*8700*/  UMOV UR9, UR7 ;  /* 0x0000000700097c82 */ /* 0x000fe40008000000 */
[----:B------:R2:W-:Y:S02]  /*8710*/  UTMASTG.5D.IM2COL [UR8], [UR4] ;  /* 0x00000008040073b5 */ /* 0x0005e40008060000 */
[----:B--2---:R0:W-:Y:S02]  /*8720*/  UTMACMDFLUSH ;  /* 0x00000000000079b7 */ /* 0x0041e40000000000 */
.L_x_131:
[----:B------:R-:W-:Y:S05]  /*8730*/  BSYNC.RECONVERGENT B0 ;  /* 0x0000000000007941 */ /* 0x000fea0003800200 */
.L_x_130:
[----:B------:R-:W-:Y:S01]  /*8740*/  UIADD3 UR4, UPT, UPT, UR44, 0x1, URZ ;  /* 0x000000012c047890 */ /* 0x000fe2000fffe0ff */
[----:B------:R-:W-:Y:S03]  /*8750*/  BSSY.RECONVERGENT B0, `(.L_x_132) ;  /* 0x0000008000007945 */ /* 0x000fe60003800200 */
[----:B------:R-:W-:Y:S04]  /*8760*/  UISETP.NE.AND UP0, UPT, UR4, 0x3, UPT ;  /* 0x000000030400788c */ /* 0x000fe8000bf05270 */
[----:B------:R-:W-:Y:S02]  /*8770*/  UISETP.EQ.XOR UP1, UPT, UR46, 0x3, !UP0 ;  /* 0x000000032e00788c */ /* 0x000fe4000c722a70 */
[----:B------:R-:W-:Y:S02]  /*8780*/  USEL UR48, UR4, URZ, UP0 ;  /* 0x000000ff04307287 */ /* 0x000fe40008000000 */
[----:B------:R-:W-:Y:S04]  /*8790*/  USEL UR5, URZ, 0x1, !UP1 ;  /* 0x00000001ff057887 */ /* 0x000fe8000c800000 */
[----:B------:R-:W-:Y:S01]  /*87a0*/  ULOP3.LUT UR51, UR51, UR5, URZ, 0x3c, !UPT ;  /* 0x0000000533337292 */ /* 0x000fe2000f8e3cff */
[----:B------:R-:W-:Y:S11]  /*87b0*/  @P0 BRA `(.L_x_133) ;  /* 0x0000000000040947 */ /* 0x000ff60003800000 */
[----:B------:R-:W-:Y:S04]  /*87c0*/  DEPBAR.LE SB0, 0x1 ;  /* 0x000080400000791a */ /* 0x000fe80000000000 */
.L_x_133:
[----:B------:R-:W-:Y:S05]  /*87d0*/  BSYNC.RECONVERGENT B0 ;  /* 0x0000000000007941 */ /* 0x000fea0003800200 */
.L_x_132:
[----:B------:R-:W-:Y:S01]  /*87e0*/  BAR.SYNC.DEFER_BLOCKING 0x1, 0x80 ;  /* 0x0042000000007b1d */ /* 0x000fe20000010000 */
[----:B------:R-:W-:Y:S01]  /*87f0*/  UISETP.NE.AND UP0, UPT, UR50, -0x2, UPT ;  /* 0xfffffffe3200788c */ /* 0x000fe2000bf05270 */
[----:B------:R-:W-:Y:S08]  /*8800*/  IADD3 R22, PT, PT, R22, 0x1, RZ ;  /* 0x0000000116167810 */ /* 0x000ff00007ffe0ff */
[----:B------:R-:W-:Y:S05]  /*8810*/  BRA.U !UP0, `(.L_x_134) ;  /* 0x0000000108287547 */ /* 0x000fea000b800000 */
[----:B-1----:R-:W1:Y:S01]  /*8820*/  S2R R0, SR_CgaCtaId ;  /* 0x0000000000007919 */ /* 0x002e620000008800 */
[----:B------:R-:W-:Y:S01]  /*8830*/  ISETP.NE.AND P0, PT, R60, RZ, PT ;  /* 0x000000ff3c00720c */ /* 0x000fe20003f05270 */
[----:B------:R-:W-:Y:S01]  /*8840*/  IMAD.U32 R2, RZ, RZ, UR49 ;  /* 0x00000031ff027e24 */ /* 0x000fe2000f8e00ff */
[----:B------:R-:W-:Y:S04]  /*8850*/  UIADD3 UR4, UPT, UPT, UR49, 0x1, URZ ;  /* 0x0000000131047890 */ /* 0x000fe8000fffe0ff */
[----:B------:R-:W-:Y:S04]  /*8860*/  UISETP.NE.AND UP0, UPT, UR4, 0x3, UPT ;  /* 0x000000030400788c */ /* 0x000fe8000bf05270 */
[----:B------:R-:W-:Y:S03]  /*8870*/  USEL UR49, UR4, URZ, UP0 ;  /* 0x000000ff04317287 */ /* 0x000fe60008000000 */
[----:B------:R-:W-:Y:S05]  /*8880*/  @P0 LEA R2, R2, UR45, 0x3 ;  /* 0x0000002d02020c11 */ /* 0x000fea000f8e18ff */
[----:B------:R-:W-:Y:S05]  /*8890*/  @P0 VIADD R2, R2, 0x128 ;  /* 0x0000012802020836 */ /* 0x000fea0000000000 */
[----:B-1----:R-:W-:Y:S04]  /*88a0*/  @P0 PRMT R0, R0, 0x654, R2 ;  /* 0x0000065400000816 */ /* 0x002fe80000000002 */
[----:B------:R2:W-:Y:S03]  /*88b0*/  @P0 SYNCS.ARRIVE.TRANS64.RED.A1T0 RZ, [R0+URZ], RZ ;  /* 0x000000ff00ff09a7 */ /* 0x0005e600081004ff */
.L_x_134:
[----:B------:R-:W-:Y:S01]  /*88c0*/  R2UR UR5, R47 ;  /* 0x000000002f0572ca */ /* 0x000fe200000e0000 */
[----:B------:R-:W-:Y:S01]  /*88d0*/  UISETP.NE.AND UP0, UPT, UR60, URZ, UPT ;  /* 0x000000ff3c00728c */ /* 0x000fe2000bf05270 */
[----:B------:R-:W-:Y:S01]  /*88e0*/  R2UR UR4, R48 ;  /* 0x00000000300472ca */ /* 0x000fe200000e0000 */
[----:B------:R-:W-:Y:S01]  /*88f0*/  UIADD3 UR50, UPT, UPT, UR50, 0x2, URZ ;  /* 0x0000000232327890 */ /* 0x000fe2000fffe0ff */
[----:B------:R-:W-:Y:S01]  /*8900*/  ISETP.NE.AND P0, PT, R22, 0x2, PT ;  /* 0x000000021600780c */ /* 0x000fe20003f05270 */
[----:B------:R-:W-:Y:S01]  /*8910*/  UMOV UR46, UR61 ;  /* 0x0000003d002e7c82 */ /* 0x000fe20008000000 */
[----:B------:R-:W-:Y:S02]  /*8920*/  LOP3.LUT R50, R50, 0x1, RZ, 0x3c, !PT ;  /* 0x0000000132327812 */ /* 0x000fe400078e3cff */
[----:B-12---:R-:W-:Y:S02]  /*8930*/  SEL R0, RZ, 0x1, P0 ;  /* 0x00000001ff007807 */ /* 0x006fe40000000000 */
[----:B------:R-:W-:Y:S02]  /*8940*/  SEL R22, R22, RZ, P0 ;  /* 0x000000ff16167207 */ /* 0x000fe40000000000 */
[----:B------:R-:W-:Y:S01]  /*8950*/  LOP3.LUT R51, R51, R0, RZ, 0x3c, !PT ;  /* 0x0000000033337212 */ /* 0x000fe200078e3cff */
[----:B------:R-:W-:Y:S02]  /*8960*/  UIADD3 UR19, UPT, UPT, UR36, UR5, URZ ;  /* 0x0000000524137290 */ /* 0x000fe4000fffe0ff */
[----:B------:R-:W-:Y:S01]  /*8970*/  UIADD3 UR44, UPT, UPT, UR37, UR4, URZ ;  /* 0x00000004252c7290 */ /* 0x000fe2000fffe0ff */
[----:B------:R-:W-:Y:S11]  /*8980*/  BRA.U UP0, `(.L_x_135) ;  /* 0xffffffd900e87547 */ /* 0x000ff6000b83ffff */
[----:B------:R-:W-:-:S13]  /*8990*/  R2UR UR4, R49 ;  /* 0x00000000310472ca */ /* 0x000fda00000e0000 */
[----:B------:R-:W-:-:S09]  /*89a0*/  UISETP.NE.AND UP0, UPT, UR4, URZ, UPT ;  /* 0x000000ff0400728c */ /* 0x000fd2000bf05270 */
[----:B------:R-:W-:Y:S05]  /*89b0*/  BRA.U !UP0, `(.L_x_136) ;  /* 0x0000000108487547 */ /* 0x000fea000b800000 */
[----:B------:R-:W1:Y:S02]  /*89c0*/  LDCU.64 UR4, c[0x0][0x990] ;  /* 0x00013200ff0477ac */ /* 0x000e640008000a00 */
[----:B-1----:R-:W-:-:S04]  /*89d0*/  UISETP.NE.U32.AND UP0, UPT, UR4, URZ, UPT ;  /* 0x000000ff0400728c */ /* 0x002fc8000bf05070 */
[----:B------:R-:W-:-:S09]  /*89e0*/  UISETP.NE.AND.EX UP0, UPT, UR5, URZ, UPT, UP0 ;  /* 0x000000ff0500728c */ /* 0x000fd2000bf05300 */
[----:B------:R-:W-:Y:S05]  /*89f0*/  BRA.U UP0, `(.L_x_137) ;  /* 0x00000001000c7547 */ /* 0x000fea000b800000 */
[----:B------:R-:W-:-:S13]  /*8a00*/  FSETP.NEU.AND P0, PT, R26, RZ, PT ;  /* 0x000000ff1a00720b */ /* 0x000fda0003f0d000 */
[----:B------:R-:W-:Y:S05]  /*8a10*/  @!P0 EXIT ;  /* 0x000000000000894d */ /* 0x000fea0003800000 */
[----:B------:R-:W-:Y:S05]  /*8a20*/  BRA `(.L_x_136) ;  /* 0x00000000002c7947 */ /* 0x000fea0003800000 */
.L_x_137:
[----:B------:R-:W-:Y:S01]  /*8a30*/  ISETP.NE.AND P0, PT, R59, RZ, PT ;  /* 0x000000ff3b00720c */ /* 0x000fe20003f05270 */
[----:B------:R-:W-:-:S12]  /*8a40*/  BSSY.RECONVERGENT B0, `(.L_x_136) ;  /* 0x0000009000007945 */ /* 0x000fd80003800200 */
[----:B------:R-:W-:Y:S05]  /*8a50*/  @P0 BRA `(.L_x_138) ;  /* 0x0000000000140947 */ /* 0x000fea0003800000 */
[----:B------:R-:W1:Y:S02]  /*8a60*/  LDCU.64 UR4, c[0x0][0x988] ;  /* 0x00013100ff0477ac */ /* 0x000e640008000a00 */
[----:B-1----:R-:W-:-:S04]  /*8a70*/  ISETP.NE.U32.AND P0, PT, RZ, UR4, PT ;  /* 0x00000004ff007c0c */ /* 0x002fc8000bf05070 */
[----:B------:R-:W-:-:S13]  /*8a80*/  ISETP.NE.AND.EX P0, PT, RZ, UR5, PT, P0 ;  /* 0x00000005ff007c0c */ /* 0x000fda000bf05300 */
[----:B------:R-:W-:Y:S05]  /*8a90*/  @!P0 EXIT ;  /* 0x000000000000894d */ /* 0x000fea0003800000 */
[----:B------:R-:W-:Y:S05]  /*8aa0*/  BRA `(.L_x_139) ;  /* 0x0000000000087947 */ /* 0x000fea0003800000 */
.L_x_138:
[----:B------:R-:W-:-:S13]  /*8ab0*/  FSETP.NEU.AND P0, PT, R26, RZ, PT ;  /* 0x000000ff1a00720b */ /* 0x000fda0003f0d000 */
[----:B------:R-:W-:Y:S05]  /*8ac0*/  @!P0 EXIT ;  /* 0x000000000000894d */ /* 0x000fea0003800000 */
.L_x_139:
[----:B------:R-:W-:Y:S05]  /*8ad0*/  BSYNC.RECONVERGENT B0 ;  /* 0x0000000000007941 */ /* 0x000fea0003800200 */
.L_x_136:
[----:B------:R-:W1:Y:S01]  /*8ae0*/  S2UR UR5, SR_CgaCtaId ;  /* 0x00000000000579c3 */ /* 0x000e620000008800 */
[----:B------:R-:W-:Y:S01]  /*8af0*/  ULEA UR4, UR49, UR45, 0x3 ;  /* 0x0000002d31047291 */ /* 0x000fe2000f8e18ff */
[----:B------:R-:W-:-:S04]  /*8b00*/  DEPBAR.LE SB0, 0x0 ;  /* 0x000080000000791a */ /* 0x000fc80000000000 */
[----:B------:R-:W-:-:S04]  /*8b10*/  UIADD3 UR4, UPT, UPT, UR4, 0x128, URZ ;  /* 0x0000012804047890 */ /* 0x000fc8000fffe0ff */
[----:B-1----:R-:W-:-:S09]  /*8b20*/  UPRMT UR4, UR5, 0x654, UR4 ;  /* 0x0000065405047896 */ /* 0x002fd20008000004 */
[----:B------:R-:W-:Y:S01]  /*8b30*/  SYNCS.ARRIVE.TRANS64.RED.A1T0 RZ, [UR4], RZ ;  /* 0x000000ffffff79a7 */ /* 0x000fe20008100404 */
[----:B------:R-:W-:Y:S05]  /*8b40*/  EXIT ;  /* 0x000000000000794d */ /* 0x000fea0003800000 */
.L_x_25:
[----:B------:R-:W-:Y:S07]  /*8b50*/  MOV R0, UR9 ;  /* 0x0000000900007c02 */ /* 0x000fee0008000f00 */
.L_x_140:
[----:B--2---:R2:W3:Y:S02]  /*8b60*/  SYNCS.PHASECHK.TRANS64.TRYWAIT P0, [R0+URZ+0x88], R4 ;  /* 0x00008804000075a7 */ /* 0x0044e400080011ff */
[----:B---3--:R-:W-:Y:S05]  /*8b70*/  @!P0 NANOSLEEP.SYNCS 0x989680 ;  /* 0x009896800000895d */ /* 0x008fea0003900000 */
[----:B------:R-:W3:Y:S02]  /*8b80*/  @!P0 SYNCS.PHASECHK.TRANS64 P0, [R0+URZ+0x88], R4 ;  /* 0x00008804000085a7 */ /* 0x000ee400080010ff */
[----:B---3--:R-:W-:Y:S05]  /*8b90*/  @!P0 BRA `(.L_x_140) ;  /* 0xfffffffc00f08947 */ /* 0x008fea000383ffff */
[----:B------:R-:W-:Y:S05]  /*8ba0*/  BRA `(.L_x_24) ;  /* 0xffffff90007c7947 */ /* 0x000fea000383ffff */
.L_x_32:
[----:B------:R-:W-:Y:S07]  /*8bb0*/  MOV R0, UR9 ;  /* 0x0000000900007c02 */ /* 0x000fee0008000f00 */
.L_x_141:
[----:B-1----:R1:W2:Y:S02]  /*8bc0*/  SYNCS.PHASECHK.TRANS64.TRYWAIT P0, [R0+URZ+0x88], R4 ;  /* 0x00008804000075a7 */ /* 0x0022a400080011ff */
[----:B--2---:R-:W-:Y:S05]  /*8bd0*/  @!P0 NANOSLEEP.SYNCS 0x989680 ;  /* 0x009896800000895d */ /* 0x004fea0003900000 */
[----:B------:R-:W2:Y:S02]  /*8be0*/  @!P0 SYNCS.PHASECHK.TRANS64 P0, [R0+URZ+0x88], R4 ;  /* 0x00008804000085a7 */ /* 0x000ea400080010ff */
[----:B--2---:R-:W-:Y:S05]  /*8bf0*/  @!P0 BRA `(.L_x_141) ;  /* 0xfffffffc00f08947 */ /* 0x004fea000383ffff */
[----:B------:R-:W-:Y:S05]  /*8c00*/  BRA `(.L_x_31) ;  /* 0xffffff9800207947 */ /* 0x000fea000383ffff */
.L_x_37:
[----:B-1----:R-:W-:-:S07]  /*8c10*/  MOV R0, UR30 ;  /* 0x0000001e00007c02 */ /* 0x002fce0008000f00 */
.L_x_142:
[----:B-1----:R1:W2:Y:S02]  /*8c20*/  SYNCS.PHASECHK.TRANS64.TRYWAIT P0, [R0+URZ+0x150], R3 ;  /* 0x00015003000075a7 */ /* 0x0022a400080011ff */
[----:B--2---:R-:W-:Y:S05]  /*8c30*/  @!P0 NANOSLEEP.SYNCS 0x989680 ;  /* 0x009896800000895d */ /* 0x004fea0003900000 */
[----:B------:R-:W2:Y:S02]  /*8c40*/  @!P0 SYNCS.PHASECHK.TRANS64 P0, [R0+URZ+0x150], R3 ;  /* 0x00015003000085a7 */ /* 0x000ea400080010ff */
[----:B--2---:R-:W-:Y:S05]  /*8c50*/  @!P0 BRA `(.L_x_142) ;  /* 0xfffffffc00f08947 */ /* 0x004fea000383ffff */
[----:B------:R-:W-:Y:S05]  /*8c60*/  BRA `(.L_x_143) ;  /* 0xffffff9c00047947 */ /* 0x000fea000383ffff */
.L_x_41:
[----:B------:R-:W-:-:S07]  /*8c70*/  MOV R0, UR4 ;  /* 0x0000000400007c02 */ /* 0x000fce0008000f00 */
.L_x_144:
[----:B-1----:R1:W2:Y:S02]  /*8c80*/  SYNCS.PHASECHK.TRANS64.TRYWAIT P0, [R0+URZ], R2 ;  /* 0x00000002000075a7 */ /* 0x0022a400080011ff */
[----:B--2---:R-:W-:Y:S05]  /*8c90*/  @!P0 NANOSLEEP.SYNCS 0x989680 ;  /* 0x009896800000895d */ /* 0x004fea0003900000 */
[----:B------:R-:W2:Y:S02]  /*8ca0*/  @!P0 SYNCS.PHASECHK.TRANS64 P0, [R0+URZ], R2 ;  /* 0x00000002000085a7 */ /* 0x000ea400080010ff */
[----:B--2---:R-:W-:Y:S05]  /*8cb0*/  @!P0 BRA `(.L_x_144) ;  /* 0xfffffffc00f08947 */ /* 0x004fea000383ffff */
[----:B------:R-:W-:Y:S05]  /*8cc0*/  BRA `(.L_x_145) ;  /* 0xffffffa0009c7947 */ /* 0x000fea000383ffff */
.L_x_42:
[----:B------:R-:W-:-:S07]  /*8cd0*/  MOV R0, UR5 ;  /* 0x0000000500007c02 */ /* 0x000fce0008000f00 */
.L_x_146:
[----:B-1----:R1:W2:Y:S02]  /*8ce0*/  SYNCS.PHASECHK.TRANS64.TRYWAIT P0, [R0+URZ], R2 ;  /* 0x00000002000075a7 */ /* 0x0022a400080011ff */
[----:B--2---:R-:W-:Y:S05]  /*8cf0*/  @!P0 NANOSLEEP.SYNCS 0x989680 ;  /* 0x009896800000895d */ /* 0x004fea0003900000 */
[----:B------:R-:W2:Y:S02]  /*8d00*/  @!P0 SYNCS.PHASECHK.TRANS64 P0, [R0+URZ], R2 ;  /* 0x00000002000085a7 */ /* 0x000ea400080010ff */
[----:B--2---:R-:W-:Y:S05]  /*8d10*/  @!P0 BRA `(.L_x_146) ;  /* 0xfffffffc00f08947 */ /* 0x004fea000383ffff */
[----:B------:R-:W-:Y:S05]  /*8d20*/  BRA `(.L_x_147) ;  /* 0xffffffa000ac7947 */ /* 0x000fea000383ffff */
.L_x_43:
[----:B------:R-:W-:-:S07]  /*8d30*/  MOV R0, UR5 ;  /* 0x0000000500007c02 */ /* 0x000fce0008000f00 */
.L_x_148:
[----:B-1----:R1:W2:Y:S02]  /*8d40*/  SYNCS.PHASECHK.TRANS64.TRYWAIT P0, [R0+URZ], R2 ;  /* 0x00000002000075a7 */ /* 0x0022a400080011ff */
[----:B--2---:R-:W-:Y:S05]  /*8d50*/  @!P0 NANOSLEEP.SYNCS 0x989680 ;  /* 0x009896800000895d */ /* 0x004fea0003900000 */
[----:B------:R-:W2:Y:S02]  /*8d60*/  @!P0 SYNCS.PHASECHK.TRANS64 P0, [R0+URZ], R2 ;  /* 0x00000002000085a7 */ /* 0x000ea400080010ff */
[----:B--2---:R-:W-:Y:S05]  /*8d70*/  @!P0 BRA `(.L_x_148) ;  /* 0xfffffffc00f08947 */ /* 0x004fea000383ffff */
[----:B------:R-:W-:Y:S05]  /*8d80*/  BRA `(.L_x_149) ;  /* 0xffffffa000bc7947 */ /* 0x000fea000383ffff */
.L_x_44:
[----:B------:R-:W-:-:S07]  /*8d90*/  MOV R0, UR5 ;  /* 0x0000000500007c02 */ /* 0x000fce0008000f00 */
.L_x_150:
[----:B-1----:R1:W2:Y:S02]  /*8da0*/  SYNCS.PHASECHK.TRANS64.TRYWAIT P0, [R0+URZ], R2 ;  /* 0x00000002000075a7 */ /* 0x0022a400080011ff */
[----:B--2---:R-:W-:Y:S05]  /*8db0*/  @!P0 NANOSLEEP.SYNCS 0x989680 ;  /* 0x009896800000895d */ /* 0x004fea0003900000 */
[----:B------:R-:W2:Y:S02]  /*8dc0*/  @!P0 SYNCS.PHASECHK.TRANS64 P0, [R0+URZ], R2 ;  /* 0x00000002000085a7 */ /* 0x000ea400080010ff */
[----:B--2---:R-:W-:Y:S05]  /*8dd0*/  @!P0 BRA `(.L_x_150) ;  /* 0xfffffffc00f08947 */ /* 0x004fea000383ffff */
[----:B------:R-:W-:Y:S05]  /*8de0*/  BRA `(.L_x_151) ;  /* 0xffffffa000cc7947 */ /* 0x000fea000383ffff */
.L_x_45:
[----:B------:R-:W-:-:S07]  /*8df0*/  MOV R0, UR5 ;  /* 0x0000000500007c02 */ /* 0x000fce0008000f00 */
.L_x_152:
[----:B-1----:R1:W2:Y:S02]  /*8e00*/  SYNCS.PHASECHK.TRANS64.TRYWAIT P0, [R0+URZ], R2 ;  /* 0x00000002000075a7 */ /* 0x0022a400080011ff */
[----:B--2---:R-:W-:Y:S05]  /*8e10*/  @!P0 NANOSLEEP.SYNCS 0x989680 ;  /* 0x009896800000895d */ /* 0x004fea0003900000 */
[----:B------:R-:W2:Y:S02]  /*8e20*/  @!P0 SYNCS.PHASECHK.TRANS64 P0, [R0+URZ], R2 ;  /* 0x00000002000085a7 */ /* 0x000ea400080010ff */
[----:B--2---:R-:W-:Y:S05]  /*8e30*/  @!P0 BRA `(.L_x_152) ;  /* 0xfffffffc00f08947 */ /* 0x004fea000383ffff */
[----:B------:R-:W-:Y:S05]  /*8e40*/  BRA `(.L_x_153) ;  /* 0xffffffa000dc7947 */ /* 0x000fea000383ffff */
.L_x_46:
[----:B------:R-:W-:-:S07]  /*8e50*/  MOV R0, UR5 ;  /* 0x0000000500007c02 */ /* 0x000fce0008000f00 */
.L_x_154:
[----:B-1----:R1:W2:Y:S02]  /*8e60*/  SYNCS.PHASECHK.TRANS64.TRYWAIT P0, [R0+URZ], R2 ;  /* 0x00000002000075a7 */ /* 0x0022a400080011ff */
[----:B--2---:R-:W-:Y:S05]  /*8e70*/  @!P0 NANOSLEEP.SYNCS 0x989680 ;  /* 0x009896800000895d */ /* 0x004fea0003900000 */
[----:B------:R-:W2:Y:S02]  /*8e80*/  @!P0 SYNCS.PHASECHK.TRANS64 P0, [R0+URZ], R2 ;  /* 0x00000002000085a7 */ /* 0x000ea400080010ff */
[----:B--2---:R-:W-:Y:S05]  /*8e90*/  @!P0 BRA `(.L_x_154) ;  /* 0xfffffffc00f08947 */ /* 0x004fea000383ffff */
[----:B------:R-:W-:Y:S05]  /*8ea0*/  BRA `(.L_x_155) ;  /* 0xffffffa000ec7947 */ /* 0x000fea000383ffff */
.L_x_47:
[----:B------:R-:W-:-:S07]  /*8eb0*/  MOV R0, UR5 ;  /* 0x0000000500007c02 */ /* 0x000fce0008000f00 */
.L_x_156:
[----:B-1----:R1:W2:Y:S02]  /*8ec0*/  SYNCS.PHASECHK.TRANS64.TRYWAIT P0, [R0+URZ], R2 ;  /* 0x00000002000075a7 */ /* 0x0022a400080011ff */
[----:B--2---:R-:W-:Y:S05]  /*8ed0*/  @!P0 NANOSLEEP.SYNCS 0x989680 ;  /* 0x009896800000895d */ /* 0x004fea0003900000 */
[----:B------:R-:W2:Y:S02]  /*8ee0*/  @!P0 SYNCS.PHASECHK.TRANS64 P0, [R0+URZ], R2 ;  /* 0x00000002000085a7 */ /* 0x000ea400080010ff */
[----:B--2---:R-:W-:Y:S05]  /*8ef0*/  @!P0 BRA `(.L_x_156) ;  /* 0xfffffffc00f08947 */ /* 0x004fea000383ffff */
[----:B------:R-:W-:Y:S05]  /*8f00*/  BRA `(.L_x_157) ;  /* 0xffffffa000fc7947 */ /* 0x000fea000383ffff */
.L_x_48:
[----:B------:R-:W-:-:S07]  /*8f10*/  MOV R0, UR5 ;  /* 0x0000000500007c02 */ /* 0x000fce0008000f00 */
.L_x_158:
[----:B-1----:R1:W2:Y:S02]  /*8f20*/  SYNCS.PHASECHK.TRANS64.TRYWAIT P0, [R0+URZ], R2 ;  /* 0x00000002000075a7 */ /* 0x0022a400080011ff */
[----:B--2---:R-:W-:Y:S05]  /*8f30*/  @!P0 NANOSLEEP.SYNCS 0x989680 ;  /* 0x009896800000895d */ /* 0x004fea0003900000 */
[----:B------:R-:W2:Y:S02]  /*8f40*/  @!P0 SYNCS.PHASECHK.TRANS64 P0, [R0+URZ], R2 ;  /* 0x00000002000085a7 */ /* 0x000ea400080010ff */
[----:B--2---:R-:W-:Y:S05]  /*8f50*/  @!P0 BRA `(.L_x_158) ;  /* 0xfffffffc00f08947 */ /* 0x004fea000383ffff */
[----:B------:R-:W-:Y:S05]  /*8f60*/  BRA `(.L_x_159) ;  /* 0xffffffa4000c7947 */ /* 0x000fea000383ffff */
.L_x_49:
[----:B------:R-:W-:-:S07]  /*8f70*/  MOV R0, UR5 ;  /* 0x0000000500007c02 */ /* 0x000fce0008000f00 */
.L_x_160:
[----:B-1----:R1:W2:Y:S02]  /*8f80*/  SYNCS.PHASECHK.TRANS64.TRYWAIT P0, [R0+URZ], R2 ;  /* 0x00000002000075a7 */ /* 0x0022a400080011ff */
[----:B--2---:R-:W-:Y:S05]  /*8f90*/  @!P0 NANOSLEEP.SYNCS 0x989680 ;  /* 0x009896800000895d */ /* 0x004fea0003900000 */
[----:B------:R-:W2:Y:S02]  /*8fa0*/  @!P0 SYNCS.PHASECHK.TRANS64 P0, [R0+URZ], R2 ;  /* 0x00000002000085a7 */ /* 0x000ea400080010ff */
[----:B--2---:R-:W-:Y:S05]  /*8fb0*/  @!P0 BRA `(.L_x_160) ;  /* 0xfffffffc00f08947 */ /* 0x004fea000383ffff */
[----:B------:R-:W-:Y:S05]  /*8fc0*/  BRA `(.L_x_161) ;  /* 0xffffffa4001c7947 */ /* 0x000fea000383ffff */
.L_x_50:
[----:B------:R-:W-:-:S07]  /*8fd0*/  MOV R0, UR5 ;  /* 0x0000000500007c02 */ /* 0x000fce0008000f00 */
.L_x_162:
[----:B-1----:R1:W2:Y:S02]  /*8fe0*/  SYNCS.PHASECHK.TRANS64.TRYWAIT P0, [R0+URZ], R2 ;  /* 0x00000002000075a7 */ /* 0x0022a400080011ff */
[----:B--2---:R-:W-:Y:S05]  /*8ff0*/  @!P0 NANOSLEEP.SYNCS 0x989680 ;  /* 0x009896800000895d */ /* 0x004fea0003900000 */
[----:B------:R-:W2:Y:S02]  /*9000*/  @!P0 SYNCS.PHASECHK.TRANS64 P0, [R0+URZ], R2 ;  /* 0x00000002000085a7 */ /* 0x000ea400080010ff */
[----:B--2---:R-:W-:Y:S05]  /*9010*/  @!P0 BRA `(.L_x_162) ;  /* 0xfffffffc00f08947 */ /* 0x004fea000383ffff */
[----:B------:R-:W-:Y:S05]  /*9020*/  BRA `(.L_x_163) ;  /* 0xffffffa4002c7947 */ /* 0x000fea000383ffff */
.L_x_51:
[----:B------:R-:W-:-:S07]  /*9030*/  MOV R0, UR5 ;  /* 0x0000000500007c02 */ /* 0x000fce0008000f00 */
.L_x_164:
[----:B-1----:R1:W2:Y:S02]  /*9040*/  SYNCS.PHASECHK.TRANS64.TRYWAIT P0, [R0+URZ], R2 ;  /* 0x00000002000075a7 */ /* 0x0022a400080011ff */
[----:B--2---:R-:W-:Y:S05]  /*9050*/  @!P0 NANOSLEEP.SYNCS 0x989680 ;  /* 0x009896800000895d */ /* 0x004fea0003900000 */
[----:B------:R-:W2:Y:S02]  /*9060*/  @!P0 SYNCS.PHASECHK.TRANS64 P0, [R0+URZ], R2 ;  /* 0x00000002000085a7 */ /* 0x000ea400080010ff */
[----:B--2---:R-:W-:Y:S05]  /*9070*/  @!P0 BRA `(.L_x_164) ;  /* 0xfffffffc00f08947 */ /* 0x004fea000383ffff */
[----:B------:R-:W-:Y:S05]  /*9080*/  BRA `(.L_x_165) ;  /* 0xffffffa4003c7947 */ /* 0x000fea000383ffff */
.L_x_52:
[----:B------:R-:W-:-:S07]  /*9090*/  MOV R0, UR5 ;  /* 0x0000000500007c02 */ /* 0x000fce0008000f00 */
.L_x_166:
[----:B-1----:R1:W2:Y:S02]  /*90a0*/  SYNCS.PHASECHK.TRANS64.TRYWAIT P0, [R0+URZ], R2 ;  /* 0x00000002000075a7 */ /* 0x0022a400080011ff */
[----:B--2---:R-:W-:Y:S05]  /*90b0*/  @!P0 NANOSLEEP.SYNCS 0x989680 ;  /* 0x009896800000895d */ /* 0x004fea0003900000 */
[----:B------:R-:W2:Y:S02]  /*90c0*/  @!P0 SYNCS.PHASECHK.TRANS64 P0, [R0+URZ], R2 ;  /* 0x00000002000085a7 */ /* 0x000ea400080010ff */
[----:B--2---:R-:W-:Y:S05]  /*90d0*/  @!P0 BRA `(.L_x_166) ;  /* 0xfffffffc00f08947 */ /* 0x004fea000383ffff */
[----:B------:R-:W-:Y:S05]  /*90e0*/  BRA `(.L_x_167) ;  /* 0xffffffa4004c7947 */ /* 0x000fea000383ffff */
.L_x_53:
[----:B------:R-:W-:-:S07]  /*90f0*/  MOV R0, UR5 ;  /* 0x0000000500007c02 */ /* 0x000fce0008000f00 */
.L_x_168:
[----:B-1----:R1:W2:Y:S02]  /*9100*/  SYNCS.PHASECHK.TRANS64.TRYWAIT P0, [R0+URZ], R2 ;  /* 0x00000002000075a7 */ /* 0x0022a400080011ff */
[----:B--2---:R-:W-:Y:S05]  /*9110*/  @!P0 NANOSLEEP.SYNCS 0x989680 ;  /* 0x009896800000895d */ /* 0x004fea0003900000 */
[----:B------:R-:W2:Y:S02]  /*9120*/  @!P0 SYNCS.PHASECHK.TRANS64 P0, [R0+URZ], R2 ;  /* 0x00000002000085a7 */ /* 0x000ea400080010ff */
[----:B--2---:R-:W-:Y:S05]  /*9130*/  @!P0 BRA `(.L_x_168) ;  /* 0xfffffffc00f08947 */ /* 0x004fea000383ffff */
[----:B------:R-:W-:Y:S05]  /*9140*/  BRA `(.L_x_169) ;  /* 0xffffffa4005c7947 */ /* 0x000fea000383ffff */
.L_x_54:
[----:B------:R-:W-:-:S07]  /*9150*/  MOV R0, UR5 ;  /* 0x0000000500007c02 */ /* 0x000fce0008000f00 */
.L_x_170:
[----:B-1----:R1:W2:Y:S02]  /*9160*/  SYNCS.PHASECHK.TRANS64.TRYWAIT P0, [R0+URZ], R2 ;  /* 0x00000002000075a7 */ /* 0x0022a400080011ff */
[----:B--2---:R-:W-:Y:S05]  /*9170*/  @!P0 NANOSLEEP.SYNCS 0x989680 ;  /* 0x009896800000895d */ /* 0x004fea0003900000 */
[----:B------:R-:W2:Y:S02]  /*9180*/  @!P0 SYNCS.PHASECHK.TRANS64 P0, [R0+URZ], R2 ;  /* 0x00000002000085a7 */ /* 0x000ea400080010ff */
[----:B--2---:R-:W-:Y:S05]  /*9190*/  @!P0 BRA `(.L_x_170) ;  /* 0xfffffffc00f08947 */ /* 0x004fea000383ffff */
[----:B------:R-:W-:Y:S05]  /*91a0*/  BRA `(.L_x_171) ;  /* 0xffffffa4006c7947 */ /* 0x000fea000383ffff */
.L_x_55:
[----:B------:R-:W-:-:S07]  /*91b0*/  MOV R0, UR5 ;  /* 0x0000000500007c02 */ /* 0x000fce0008000f00 */
.L_x_172:
[----:B-1----:R1:W2:Y:S02]  /*91c0*/  SYNCS.PHASECHK.TRANS64.TRYWAIT P0, [R0+URZ], R2 ;  /* 0x00000002000075a7 */ /* 0x0022a400080011ff */
[----:B--2---:R-:W-:Y:S05]  /*91d0*/  @!P0 NANOSLEEP.SYNCS 0x989680 ;  /* 0x009896800000895d */ /* 0x004fea0003900000 */
[----:B------:R-:W2:Y:S02]  /*91e0*/  @!P0 SYNCS.PHASECHK.TRANS64 P0, [R0+URZ], R2 ;  /* 0x00000002000085a7 */ /* 0x000ea400080010ff */
[----:B--2---:R-:W-:Y:S05]  /*91f0*/  @!P0 BRA `(.L_x_172) ;  /* 0xfffffffc00f08947 */ /* 0x004fea000383ffff */
[----:B------:R-:W-:Y:S05]  /*9200*/  BRA `(.L_x_173) ;  /* 0xffffffa4007c7947 */ /* 0x000fea000383ffff */
.L_x_56:
[----:B------:R-:W-:-:S07]  /*9210*/  MOV R0, UR5 ;  /* 0x0000000500007c02 */ /* 0x000fce0008000f00 */
.L_x_174:
[----:B-1----:R1:W2:Y:S02]  /*9220*/  SYNCS.PHASECHK.TRANS64.TRYWAIT P0, [R0+URZ], R2 ;  /* 0x00000002000075a7 */ /* 0x0022a400080011ff */
[----:B--2---:R-:W-:Y:S05]  /*9230*/  @!P0 NANOSLEEP.SYNCS 0x989680 ;  /* 0x009896800000895d */ /* 0x004fea0003900000 */
[----:B------:R-:W2:Y:S02]  /*9240*/  @!P0 SYNCS.PHASECHK.TRANS64 P0, [R0+URZ], R2 ;  /* 0x00000002000085a7 */ /* 0x000ea400080010ff */
[----:B--2---:R-:W-:Y:S05]  /*9250*/  @!P0 BRA `(.L_x_174) ;  /* 0xfffffffc00f08947 */ /* 0x004fea000383ffff */
[----:B------:R-:W-:Y:S05]  /*9260*/  BRA `(.L_x_175) ;  /* 0xffffffa4008c7947 */ /* 0x000fea000383ffff */
.L_x_59:
[----:B------:R-:W-:-:S07]  /*9270*/  MOV R4, UR4 ;  /* 0x0000000400047c02 */ /* 0x000fce0008000f00 */
.L_x_176:
[----:B--2---:R2:W3:Y:S02]  /*9280*/  SYNCS.PHASECHK.TRANS64.TRYWAIT P1, [R4+URZ+0x158], R6 ;  /* 0x00015806040075a7 */ /* 0x0044e400080211ff */
[----:B---3--:R-:W-:Y:S05]  /*9290*/  @!P1 NANOSLEEP.SYNCS 0x989680 ;  /* 0x009896800000995d */ /* 0x008fea0003900000 */
[----:B------:R-:W3:Y:S02]  /*92a0*/  @!P1 SYNCS.PHASECHK.TRANS64 P1, [R4+URZ+0x158], R6 ;  /* 0x00015806040095a7 */ /* 0x000ee400080210ff */
[----:B---3--:R-:W-:Y:S05]  /*92b0*/  @!P1 BRA `(.L_x_176) ;  /* 0xfffffffc00f09947 */ /* 0x008fea000383ffff */
[----:B------:R-:W-:Y:S05]  /*92c0*/  BRA `(.L_x_177) ;  /* 0xffffffa400fc7947 */ /* 0x000fea000383ffff */
.L_x_60:
[----:B--2---:R-:W-:-:S07]  /*92d0*/  MOV R4, UR4 ;  /* 0x0000000400047c02 */ /* 0x004fce0008000f00 */
.L_x_178:
[----:B--2---:R2:W3:Y:S02]  /*92e0*/  SYNCS.PHASECHK.TRANS64.TRYWAIT P1, [R4+URZ+0x150], R5 ;  /* 0x00015005040075a7 */ /* 0x0044e400080211ff */
[----:B---3--:R-:W-:Y:S05]  /*92f0*/  @!P1 NANOSLEEP.SYNCS 0x989680 ;  /* 0x009896800000995d */ /* 0x008fea0003900000 */
[----:B------:R-:W3:Y:S02]  /*9300*/  @!P1 SYNCS.PHASECHK.TRANS64 P1, [R4+URZ+0x150], R5 ;  /* 0x00015005040095a7 */ /* 0x000ee400080210ff */
[----:B---3--:R-:W-:Y:S05]  /*9310*/  @!P1 BRA `(.L_x_178) ;  /* 0xfffffffc00f09947 */ /* 0x008fea000383ffff */
[----:B------:R-:W-:Y:S05]  /*9320*/  BRA `(.L_x_179) ;  /* 0xffffffa800047947 */ /* 0x000fea000383ffff */
.L_x_70:
[----:B--2---:R-:W-:-:S04]  /*9330*/  MOV R5, UR5 ;  /* 0x0000000500057c02 */ /* 0x004fc80008000f00 */
[----:B------:R2:W3:Y:S03]  /*9340*/  SYNCS.PHASECHK.TRANS64.TRYWAIT P0, [R5+URZ+0x8], R6 ;  /* 0x00000806050075a7 */ /* 0x0004e600080011ff */
[----:B---3--:R-:W-:Y:S05]  /*9350*/  @!P0 NANOSLEEP.SYNCS 0x989680 ;  /* 0x009896800000895d */ /* 0x008fea0003900000 */
[----:B------:R-:W3:Y:S02]  /*9360*/  @!P0 SYNCS.PHASECHK.TRANS64 P0, [R5+URZ+0x8], R6 ;  /* 0x00000806050085a7 */ /* 0x000ee400080010ff */
[----:B---3--:R-:W-:Y:S05]  /*9370*/  @!P0 BRA `(.L_x_70) ;  /* 0xfffffffc00ec8947 */ /* 0x008fea000383ffff */
[----:B------:R-:W-:Y:S05]  /*9380*/  BRA `(.L_x_69) ;  /* 0xffffffa800d07947 */ /* 0x000fea000383ffff */
.L_x_72:
[----:B------:R-:W-:Y:S01]  /*9390*/  BSSY B0, `(.L_x_180) ;  /* 0x0000006000007945 */ /* 0x000fe20003800000 */
[----:B------:R-:W-:-:S07]  /*93a0*/  MOV R15, 0xffffffff ;  /* 0xffffffff000f7802 */ /* 0x000fce0000000f00 */
[----:B-12--5:R-:W-:Y:S05]  /*93b0*/  WARPSYNC.COLLECTIVE R15, `(.L_x_181) ;  /* 0x000000000f0c7348 */ /* 0x026fea0003c00000 */
[----:B------:R-:W-:Y:S02]  /*93c0*/  ELECT P6, UR79, PT ;  /* 0x00000000004f782f */ /* 0x000fe400038c0000 */
[----:B------:R-:W-:Y:S01]  /*93d0*/  MOV R14, UR79 ;  /* 0x0000004f000e7c02 */ /* 0x000fe20008000f00 */
[----:B-12--5:R-:W-:Y:S10]  /*93e0*/  ENDCOLLECTIVE ;  /* 0x000000000000791b */ /* 0x026ff40003800000 */
.L_x_181:
[----:B------:R-:W-:Y:S05]  /*93f0*/  BSYNC B0 ;  /* 0x0000000000007941 */ /* 0x000fea0003800000 */
.L_x_180:
[----:B------:R-:W-:Y:S05]  /*9400*/  BRA `(.L_x_182) ;  /* 0xffffffac00007947 */ /* 0x000fea000383ffff */
.L_x_74:
[----:B--2---:R-:W-:-:S04]  /*9410*/  MOV R3, UR5 ;  /* 0x0000000500037c02 */ /* 0x004fc80008000f00 */
[----:B------:R2:W3:Y:S03]  /*9420*/  SYNCS.PHASECHK.TRANS64.TRYWAIT P0, [R3+URZ+0x8], R4 ;  /* 0x00000804030075a7 */ /* 0x0004e600080011ff */
[----:B---3--:R-:W-:Y:S05]  /*9430*/  @!P0 NANOSLEEP.SYNCS 0x989680 ;  /* 0x009896800000895d */ /* 0x008fea0003900000 */
[----:B------:R-:W3:Y:S02]  /*9440*/  @!P0 SYNCS.PHASECHK.TRANS64 P0, [R3+URZ+0x8], R4 ;  /* 0x00000804030085a7 */ /* 0x000ee400080010ff */
[----:B---3--:R-:W-:Y:S05]  /*9450*/  @!P0 BRA `(.L_x_74) ;  /* 0xfffffffc00ec8947 */ /* 0x008fea000383ffff */
[----:B------:R-:W-:Y:S05]  /*9460*/  BRA `(.L_x_73) ;  /* 0xffffffac00047947 */ /* 0x000fea000383ffff */
.L_x_75:
[----:B------:R-:W-:-:S07]  /*9470*/  MOV R4, UR20 ;  /* 0x0000001400047c02 */ /* 0x000fce0008000f00 */
.L_x_183:
[----:B-1----:R1:W2:Y:S02]  /*9480*/  SYNCS.PHASECHK.TRANS64.TRYWAIT P0, [R4+URZ+0x150], R5 ;  /* 0x00015005040075a7 */ /* 0x0022a400080011ff */
[----:B--2---:R-:W-:Y:S05]  /*9490*/  @!P0 NANOSLEEP.SYNCS 0x989680 ;  /* 0x009896800000895d */ /* 0x004fea0003900000 */
[----:B------:R-:W2:Y:S02]  /*94a0*/  @!P0 SYNCS.PHASECHK.TRANS64 P0, [R4+URZ+0x150], R5 ;  /* 0x00015005040085a7 */ /* 0x000ea400080010ff */
[----:B--2---:R-:W-:Y:S05]  /*94b0*/  @!P0 BRA `(.L_x_183) ;  /* 0xfffffffc00f08947 */ /* 0x004fea000383ffff */
[----:B------:R-:W-:Y:S05]  /*94c0*/  BRA `(.L_x_184) ;  /* 0xffffffb000047947 */ /* 0x000fea000383ffff */
.L_x_77:
[----:B------:R-:W-:-:S07]  /*94d0*/  MOV R4, UR25 ;  /* 0x0000001900047c02 */ /* 0x000fce0008000f00 */
.L_x_185:
[----:B-1----:R1:W2:Y:S02]  /*94e0*/  SYNCS.PHASECHK.TRANS64.TRYWAIT P0, [R4+URZ+0x170], R5 ;  /* 0x00017005040075a7 */ /* 0x0022a400080011ff */
[----:B--2---:R-:W-:Y:S05]  /*94f0*/  @!P0 NANOSLEEP.SYNCS 0x989680 ;  /* 0x009896800000895d */ /* 0x004fea0003900000 */
[----:B------:R-:W2:Y:S02]  /*9500*/  @!P0 SYNCS.PHASECHK.TRANS64 P0, [R4+URZ+0x170], R5 ;  /* 0x00017005040085a7 */ /* 0x000ea400080010ff */
[----:B--2---:R-:W-:Y:S05]  /*9510*/  @!P0 BRA `(.L_x_185) ;  /* 0xfffffffc00f08947 */ /* 0x004fea000383ffff */
[----:B------:R-:W-:Y:S05]  /*9520*/  BRA `(.L_x_76) ;  /* 0xffffffb000247947 */ /* 0x000fea000383ffff */
.L_x_81:
[----:B-1----:R-:W-:Y:S07]  /*9530*/  MOV R4, UR18 ;  /* 0x0000001200047c02 */ /* 0x002fee0008000f00 */
.L_x_186:
[----:B-1----:R1:W2:Y:S02]  /*9540*/  SYNCS.PHASECHK.TRANS64.TRYWAIT P0, [R4+URZ], R6 ;  /* 0x00000006040075a7 */ /* 0x0022a400080011ff */
[----:B--2---:R-:W-:Y:S05]  /*9550*/  @!P0 NANOSLEEP.SYNCS 0x989680 ;  /* 0x009896800000895d */ /* 0x004fea0003900000 */
[----:B------:R-:W2:Y:S02]  /*9560*/  @!P0 SYNCS.PHASECHK.TRANS64 P0, [R4+URZ], R6 ;  /* 0x00000006040085a7 */ /* 0x000ea400080010ff */
[----:B--2---:R-:W-:Y:S05]  /*9570*/  @!P0 BRA `(.L_x_186) ;  /* 0xfffffffc00f08947 */ /* 0x004fea000383ffff */
[----:B------:R-:W-:Y:S05]  /*9580*/  BRA `(.L_x_80) ;  /* 0xffffffb000487947 */ /* 0x000fea000383ffff */
.L_x_85:
[----:B--2---:R-:W-:-:S07]  /*9590*/  MOV R0, UR4 ;  /* 0x0000000400007c02 */ /* 0x004fce0008000f00 */
.L_x_187:
[----:B--2---:R2:W3:Y:S02]  /*95a0*/  SYNCS.PHASECHK.TRANS64.TRYWAIT P0, [R0+URZ], R2 ;  /* 0x00000002000075a7 */ /* 0x0044e400080011ff */
[----:B---3--:R-:W-:Y:S05]  /*95b0*/  @!P0 NANOSLEEP.SYNCS 0x989680 ;  /* 0x009896800000895d */ /* 0x008fea0003900000 */
[----:B------:R-:W3:Y:S02]  /*95c0*/  @!P0 SYNCS.PHASECHK.TRANS64 P0, [R0+URZ], R2 ;  /* 0x00000002000085a7 */ /* 0x000ee400080010ff */
[----:B---3--:R-:W-:Y:S05]  /*95d0*/  @!P0 BRA `(.L_x_187) ;  /* 0xfffffffc00f08947 */ /* 0x008fea000383ffff */
[----:B------:R-:W-:Y:S05]  /*95e0*/  BRA `(.L_x_188) ;  /* 0xffffffb400507947 */ /* 0x000fea000383ffff */
.L_x_88:
[----:B------:R-:W-:-:S07]  /*95f0*/  MOV R0, UR20 ;  /* 0x0000001400007c02 */ /* 0x000fce0008000f00 */
.L_x_189:
[----:B--2---:R2:W3:Y:S02]  /*9600*/  SYNCS.PHASECHK.TRANS64.TRYWAIT P1, [R0+URZ+0x180], R2 ;  /* 0x00018002000075a7 */ /* 0x0044e400080211ff */
[----:B---3--:R-:W-:Y:S05]  /*9610*/  @!P1 NANOSLEEP.SYNCS 0x989680 ;  /* 0x009896800000995d */ /* 0x008fea0003900000 */
[----:B------:R-:W3:Y:S02]  /*9620*/  @!P1 SYNCS.PHASECHK.TRANS64 P1, [R0+URZ+0x180], R2 ;  /* 0x00018002000095a7 */ /* 0x000ee400080210ff */
[----:B---3--:R-:W-:Y:S05]  /*9630*/  @!P1 BRA `(.L_x_189) ;  /* 0xfffffffc00f09947 */ /* 0x008fea000383ffff */
[----:B------:R-:W-:Y:S05]  /*9640*/  BRA `(.L_x_190) ;  /* 0xffffffb4009c7947 */ /* 0x000fea000383ffff */
.L_x_93:
[----:B------:R-:W-:Y:S07]  /*9650*/  MOV R0, UR27 ;  /* 0x0000001b00007c02 */ /* 0x000fee0008000f00 */
.L_x_191:
[----:B---3--:R3:W4:Y:S02]  /*9660*/  SYNCS.PHASECHK.TRANS64.TRYWAIT P0, [R0+URZ+0x150], R2 ;  /* 0x00015002000075a7 */ /* 0x00872400080011ff */
[----:B----4-:R-:W-:Y:S05]  /*9670*/  @!P0 NANOSLEEP.SYNCS 0x989680 ;  /* 0x009896800000895d */ /* 0x010fea0003900000 */
[----:B------:R-:W4:Y:S02]  /*9680*/  @!P0 SYNCS.PHASECHK.TRANS64 P0, [R0+URZ+0x150], R2 ;  /* 0x00015002000085a7 */ /* 0x000f2400080010ff */
[----:B----4-:R-:W-:Y:S05]  /*9690*/  @!P0 BRA `(.L_x_191) ;  /* 0xfffffffc00f08947 */ /* 0x010fea000383ffff */
[----:B------:R-:W-:Y:S05]  /*96a0*/  BRA `(.L_x_192) ;  /* 0xffffffb800dc7947 */ /* 0x000fea000383ffff */
.L_x_96:
[----:B------:R-:W-:Y:S07]  /*96b0*/  MOV R0, UR27 ;  /* 0x0000001b00007c02 */ /* 0x000fee0008000f00 */
.L_x_193:
[----:B-1----:R1:W3:Y:S02]  /*96c0*/  SYNCS.PHASECHK.TRANS64.TRYWAIT P2, [R0+URZ+0x148], R2 ;  /* 0x00014802000075a7 */ /* 0x0022e400080411ff */
[----:B---3--:R-:W-:Y:S05]  /*96d0*/  @!P2 NANOSLEEP.SYNCS 0x989680 ;  /* 0x009896800000a95d */ /* 0x008fea0003900000 */
[----:B------:R-:W3:Y:S02]  /*96e0*/  @!P2 SYNCS.PHASECHK.TRANS64 P2, [R0+URZ+0x148], R2 ;  /* 0x000148020000a5a7 */ /* 0x000ee400080410ff */
[----:B---3--:R-:W-:Y:S05]  /*96f0*/  @!P2 BRA `(.L_x_193) ;  /* 0xfffffffc00f0a947 */ /* 0x008fea000383ffff */
[----:B------:R-:W-:Y:S05]  /*9700*/  BRA `(.L_x_95) ;  /* 0xffffffc0003c7947 */ /* 0x000fea000383ffff */
.L_x_99:
[----:B------:R-:W-:Y:S07]  /*9710*/  MOV R2, UR17 ;  /* 0x0000001100027c02 */ /* 0x000fee0008000f00 */
.L_x_194:
[----:B-1----:R1:W3:Y:S02]  /*9720*/  SYNCS.PHASECHK.TRANS64.TRYWAIT P1, [R2+URZ+0x128], R8 ;  /* 0x00012808020075a7 */ /* 0x0022e400080211ff */
[----:B---3--:R-:W-:Y:S05]  /*9730*/  @!P1 NANOSLEEP.SYNCS 0x989680 ;  /* 0x009896800000995d */ /* 0x008fea0003900000 */
[----:B------:R-:W3:Y:S02]  /*9740*/  @!P1 SYNCS.PHASECHK.TRANS64 P1, [R2+URZ+0x128], R8 ;  /* 0x00012808020095a7 */ /* 0x000ee400080210ff */
[----:B---3--:R-:W-:Y:S05]  /*9750*/  @!P1 BRA `(.L_x_194) ;  /* 0xfffffffc00f09947 */ /* 0x008fea000383ffff */
[----:B------:R-:W-:Y:S05]  /*9760*/  BRA `(.L_x_195) ;  /* 0xffffffc000f87947 */ /* 0x000fea000383ffff */
.L_x_100:
[----:B------:R-:W-:Y:S07]  /*9770*/  MOV R0, UR6 ;  /* 0x0000000600007c02 */ /* 0x000fee0008000f00 */
.L_x_196:
[----:B-1----:R1:W3:Y:S02]  /*9780*/  SYNCS.PHASECHK.TRANS64.TRYWAIT P0, [R0+URZ+0x128], R2 ;  /* 0x00012802000075a7 */ /* 0x0022e400080011ff */
[----:B---3--:R-:W-:Y:S05]  /*9790*/  @!P0 NANOSLEEP.SYNCS 0x989680 ;  /* 0x009896800000895d */ /* 0x008fea0003900000 */
[----:B------:R-:W3:Y:S02]  /*97a0*/  @!P0 SYNCS.PHASECHK.TRANS64 P0, [R0+URZ+0x128], R2 ;  /* 0x00012802000085a7 */ /* 0x000ee400080010ff */
[----:B---3--:R-:W-:Y:S05]  /*97b0*/  @!P0 BRA `(.L_x_196) ;  /* 0xfffffffc00f08947 */ /* 0x008fea000383ffff */
[----:B------:R-:W-:Y:S05]  /*97c0*/  BRA `(.L_x_197) ;  /* 0xffffffc400847947 */ /* 0x000fea000383ffff */
.L_x_102:
[----:B------:R-:W-:-:S07]  /*97d0*/  MOV R0, UR4 ;  /* 0x0000000400007c02 */ /* 0x000fce0008000f00 */
.L_x_198:
[----:B-1----:R1:W3:Y:S02]  /*97e0*/  SYNCS.PHASECHK.TRANS64.TRYWAIT P0, [R0+URZ], R2 ;  /* 0x00000002000075a7 */ /* 0x0022e400080011ff */
[----:B---3--:R-:W-:Y:S05]  /*97f0*/  @!P0 NANOSLEEP.SYNCS 0x989680 ;  /* 0x009896800000895d */ /* 0x008fea0003900000 */
[----:B------:R-:W3:Y:S02]  /*9800*/  @!P0 SYNCS.PHASECHK.TRANS64 P0, [R0+URZ], R2 ;  /* 0x00000002000085a7 */ /* 0x000ee400080010ff */
[----:B---3--:R-:W-:Y:S05]  /*9810*/  @!P0 BRA `(.L_x_198) ;  /* 0xfffffffc00f08947 */ /* 0x008fea000383ffff */
[----:B------:R-:W-:Y:S05]  /*9820*/  BRA `(.L_x_199) ;  /* 0xffffffc800347947 */ /* 0x000fea000383ffff */
.L_x_103:
[----:B------:R-:W-:-:S07]  /*9830*/  MOV R0, UR5 ;  /* 0x0000000500007c02 */ /* 0x000fce0008000f00 */
.L_x_200:
[----:B-1----:R1:W3:Y:S02]  /*9840*/  SYNCS.PHASECHK.TRANS64.TRYWAIT P0, [R0+URZ], R2 ;  /* 0x00000002000075a7 */ /* 0x0022e400080011ff */
[----:B---3--:R-:W-:Y:S05]  /*9850*/  @!P0 NANOSLEEP.SYNCS 0x989680 ;  /* 0x009896800000895d */ /* 0x008fea0003900000 */
[----:B------:R-:W3:Y:S02]  /*9860*/  @!P0 SYNCS.PHASECHK.TRANS64 P0, [R0+URZ], R2 ;  /* 0x00000002000085a7 */ /* 0x000ee400080010ff */
[----:B---3--:R-:W-:Y:S05]  /*9870*/  @!P0 BRA `(.L_x_200) ;  /* 0xfffffffc00f08947 */ /* 0x008fea000383ffff */
[----:B------:R-:W-:Y:S05]  /*9880*/  BRA `(.L_x_201) ;  /* 0xffffffc800407947 */ /* 0x000fea000383ffff */
.L_x_105:
[----:B------:R-:W-:Y:S07]  /*9890*/  MOV R0, UR45 ;  /* 0x0000002d00007c02 */ /* 0x000fee0008000f00 */
.L_x_202:
[----:B-1----:R1:W2:Y:S02]  /*98a0*/  SYNCS.PHASECHK.TRANS64.TRYWAIT P0, [R0+URZ+0x150], R2 ;  /* 0x00015002000075a7 */ /* 0x0022a400080011ff */
[----:B--2---:R-:W-:Y:S05]  /*98b0*/  @!P0 NANOSLEEP.SYNCS 0x989680 ;  /* 0x009896800000895d */ /* 0x004fea0003900000 */
[----:B------:R-:W2:Y:S02]  /*98c0*/  @!P0 SYNCS.PHASECHK.TRANS64 P0, [R0+URZ+0x150], R2 ;  /* 0x00015002000085a7 */ /* 0x000ea400080010ff */
[----:B--2---:R-:W-:Y:S05]  /*98d0*/  @!P0 BRA `(.L_x_202) ;  /* 0xfffffffc00f08947 */ /* 0x004fea000383ffff */
[----:B------:R-:W-:Y:S05]  /*98e0*/  BRA `(.L_x_203) ;  /* 0xffffffcc001c7947 */ /* 0x000fea000383ffff */
.L_x_115:
[----:B-1----:R1:W2:Y:S02]  /*98f0*/  SYNCS.PHASECHK.TRANS64.TRYWAIT P1, [R0+URZ+0x110], R2 ;  /* 0x00011002000075a7 */ /* 0x0022a400080211ff */
[----:B--2---:R-:W-:Y:S05]  /*9900*/  @!P1 NANOSLEEP.SYNCS 0x989680 ;  /* 0x009896800000995d */ /* 0x004fea0003900000 */
[----:B------:R-:W2:Y:S02]  /*9910*/  @!P1 SYNCS.PHASECHK.TRANS64 P1, [R0+URZ+0x110], R2 ;  /* 0x00011002000095a7 */ /* 0x000ea400080210ff */
[----:B--2---:R-:W-:Y:S05]  /*9920*/  @!P1 BRA `(.L_x_115) ;  /* 0xfffffffc00f09947 */ /* 0x004fea000383ffff */
[----:B------:R-:W-:Y:S05]  /*9930*/  BRA `(.L_x_114) ;  /* 0xffffffdc00007947 */ /* 0x000fea000383ffff */
.L_x_117:
[----:B-1----:R1:W3:Y:S02]  /*9940*/  SYNCS.PHASECHK.TRANS64.TRYWAIT P0, [R58+URZ+0x160], R3 ;  /* 0x000160033a0075a7 */ /* 0x0022e400080011ff */
[----:B---3--:R-:W-:Y:S05]  /*9950*/  @!P0 NANOSLEEP.SYNCS 0x989680 ;  /* 0x009896800000895d */ /* 0x008fea0003900000 */
[----:B------:R-:W3:Y:S02]  /*9960*/  @!P0 SYNCS.PHASECHK.TRANS64 P0, [R58+URZ+0x160], R3 ;  /* 0x000160033a0085a7 */ /* 0x000ee400080010ff */
[----:B---3--:R-:W-:Y:S05]  /*9970*/  @!P0 BRA `(.L_x_117) ;  /* 0xfffffffc00f08947 */ /* 0x008fea000383ffff */
[----:B------:R-:W-:Y:S05]  /*9980*/  BRA `(.L_x_116) ;  /* 0xffffffdc00307947 */ /* 0x000fea000383ffff */
.L_x_128:
[----:B-1----:R1:W2:Y:S02]  /*9990*/  SYNCS.PHASECHK.TRANS64.TRYWAIT P0, [R3+URZ+0x110], R27 ;  /* 0x0001101b030075a7 */ /* 0x0022a400080011ff */
[----:B--2---:R-:W-:Y:S05]  /*99a0*/  @!P0 NANOSLEEP.SYNCS 0x989680 ;  /* 0x009896800000895d */ /* 0x004fea0003900000 */
[----:B------:R-:W2:Y:S02]  /*99b0*/  @!P0 SYNCS.PHASECHK.TRANS64 P0, [R3+URZ+0x110], R27 ;  /* 0x0001101b030085a7 */ /* 0x000ea400080010ff */
[----:B--2---:R-:W-:Y:S05]  /*99c0*/  @!P0 BRA `(.L_x_128) ;  /* 0xfffffffc00f08947 */ /* 0x004fea000383ffff */
[----:B------:R-:W-:Y:S05]  /*99d0*/  BRA `(.L_x_127) ;  /* 0xffffffe400687947 */ /* 0x000fea000383ffff */
        .weak           $__internal_0_$__cuda_sm10x_tcgen05_guardrail_trap_col_being_dealloced_not_returned_by_alloc
        .type           $__internal_0_$__cuda_sm10x_tcgen05_guardrail_trap_col_being_dealloced_not_returned_by_alloc,@function
        .size           $__internal_0_$__cuda_sm10x_tcgen05_guardrail_trap_col_being_dealloced_not_returned_by_alloc,($__internal_1_$__cuda_sm10x_tcgen05_guardrail_trap_phase_invalid_during_alloc - $__internal_0_$__cuda_sm10x_tcgen05_guardrail_trap_col_being_dealloced_not_returned_by_alloc)
$__internal_0_$__cuda_sm10x_tcgen05_guardrail_trap_col_being_dealloced_not_returned_by_alloc:
[----:B------:R-:W-:Y:S05]  /*99e0*/  BPT.TRAP 0x1 ;  /* 0x000000040000795c */ /* 0x000fea0000300000 */
[----:B------:R-:W-:-:S04]  /*99f0*/  HFMA2 R3, -RZ, RZ, 0, 0 ;  /* 0x00000000ff037431 */ /* 0x000fc800000001ff */
[----:B------:R-:W-:Y:S05]  /*9a00*/  RET.REL.NODEC R2 `(_ZN7cutlass13device_kernelINS_4conv6kernel13ConvUniversalINS1_16ConvProblemShapeILNS1_8OperatorE0ELi3EEENS1_10collective14CollectiveConvINS1_47MainloopSm100TmaUmmaWarpSpecializedImplicitGemmILS5_0ELi17ELi3ELi1ELi2EN4cute5tupleIJNSA_1CILi2EEENSC_ILi1EEESE_EEEEENSB_IJNSC_ILi128EEENSC_ILi64EEENSB_IJSI_EEEEEENS_6half_tESL_NSA_8TiledMMAINSA_8MMA_AtomIJNSA_26SM100_MMA_F16BF16_2x1SM_SSISL_SL_fLi128ELi64ELNSA_4UMMA5MajorE0ELSQ_0ELNSP_7ScaleInE0ELSR_0EEEEEENSA_6LayoutINSB_IJSE_SE_SE_EEENSB_IJNSC_ILi0EEESW_SW_EEEEENSB_IJNSA_10UnderscoreESZ_SZ_EEEEENS7_6detail27Sm100ImplicitGemmTileTraitsINSA_25SM100_TMA_2SM_LOAD_IM2COLENSA_14ComposedLayoutINSA_7SwizzleILi3ELi4ELi3EEENSA_18smem_ptr_flag_bitsILi16EEENSU_INSB_IJNSC_ILi8EEESI_EEENSB_IJSI_SE_EEEEEEEvEENS13_INSA_18SM100_TMA_2SM_LOADES1E_vEEEENS_8epilogue10collective18CollectiveEpilogueINS1J_23Sm100TmaWarpSpecializedILi3ELi2ELi16ELb1ELb0EEEJNSB_IJSI_SI_SJ_EEENSB_IJNSU_ISI_SE_EENSU_INSB_IJNSC_ILi16EEESD_EEENSB_IJSE_NSC_ILi32EEEEEEEEEEESL_NSB_IJNSB_IJllllEEESE_SW_EEESL_S1X_NS1J_6fusion15FusionCallbacksIS1N_NS1Y_17LinearCombinationISL_fSL_fLNS_15FloatRoundStyleE2EEES1O_S1V_JEEENSA_5SM1004TMEM4LOAD26SM100_TMEM_LOAD_32dp32b16xENSA_20SM90_TMA_LOAD_IM2COLENS15_INS16_ILi1ELi4ELi3EEES19_NSU_INSB_IJS1A_S1Q_EEENSB_IJS1Q_SE_EEEEEEENSA_39AutoVectorizingCopyWithAssumedAlignmentILi128EEENSA_21SM90_TMA_STORE_IM2COLES2D_S2F_S2F_EEEvvEEEEvNT_6ParamsE) ;  /* 0xffffff64027c7950 */ /* 0x000fea0003c3ffff */
        .weak           $__internal_1_$__cuda_sm10x_tcgen05_guardrail_trap_phase_invalid_during_alloc
        .type           $__internal_1_$__cuda_sm10x_tcgen05_guardrail_trap_phase_invalid_during_alloc,@function
        .size           $__internal_1_$__cuda_sm10x_tcgen05_guardrail_trap_phase_invalid_during_alloc,($__internal_2_$__cuda_sm10x_tcgen05_guardrail_trap_unallocated_columns_being_dealloced - $__internal_1_$__cuda_sm10x_tcgen05_guardrail_trap_phase_invalid_during_alloc)
$__internal_1_$__cuda_sm10x_tcgen05_guardrail_trap_phase_invalid_during_alloc:
[----:B------:R-:W-:Y:S05]  /*9a10*/  BPT.TRAP 0x1 ;  /* 0x000000040000795c */ /* 0x000fea0000300000 */
[----:B------:R-:W-:-:S04]  /*9a20*/  MOV R5, 0x0 ;  /* 0x0000000000057802 */ /* 0x000fc80000000f00 */
[----:B------:R-:W-:Y:S05]  /*9a30*/  RET.REL.NODEC R4 `(_ZN7cutlass13device_kernelINS_4conv6kernel13ConvUniversalINS1_16ConvProblemShapeILNS1_8OperatorE0ELi3EEENS1_10collective14CollectiveConvINS1_47MainloopSm100TmaUmmaWarpSpecializedImplicitGemmILS5_0ELi17ELi3ELi1ELi2EN4cute5tupleIJNSA_1CILi2EEENSC_ILi1EEESE_EEEEENSB_IJNSC_ILi128EEENSC_ILi64EEENSB_IJSI_EEEEEENS_6half_tESL_NSA_8TiledMMAINSA_8MMA_AtomIJNSA_26SM100_MMA_F16BF16_2x1SM_SSISL_SL_fLi128ELi64ELNSA_4UMMA5MajorE0ELSQ_0ELNSP_7ScaleInE0ELSR_0EEEEEENSA_6LayoutINSB_IJSE_SE_SE_EEENSB_IJNSC_ILi0EEESW_SW_EEEEENSB_IJNSA_10UnderscoreESZ_SZ_EEEEENS7_6detail27Sm100ImplicitGemmTileTraitsINSA_25SM100_TMA_2SM_LOAD_IM2COLENSA_14ComposedLayoutINSA_7SwizzleILi3ELi4ELi3EEENSA_18smem_ptr_flag_bitsILi16EEENSU_INSB_IJNSC_ILi8EEESI_EEENSB_IJSI_SE_EEEEEEEvEENS13_INSA_18SM100_TMA_2SM_LOADES1E_vEEEENS_8epilogue10collective18CollectiveEpilogueINS1J_23Sm100TmaWarpSpecializedILi3ELi2ELi16ELb1ELb0EEEJNSB_IJSI_SI_SJ_EEENSB_IJNSU_ISI_SE_EENSU_INSB_IJNSC_ILi16EEESD_EEENSB_IJSE_NSC_ILi32EEEEEEEEEEESL_NSB_IJNSB_IJllllEEESE_SW_EEESL_S1X_NS1J_6fusion15FusionCallbacksIS1N_NS1Y_17LinearCombinationISL_fSL_fLNS_15FloatRoundStyleE2EEES1O_S1V_JEEENSA_5SM1004TMEM4LOAD26SM100_TMEM_LOAD_32dp32b16xENSA_20SM90_TMA_LOAD_IM2COLENS15_INS16_ILi1ELi4ELi3EEES19_NSU_INSB_IJS1A_S1Q_EEENSB_IJS1Q_SE_EEEEEEENSA_39AutoVectorizingCopyWithAssumedAlignmentILi128EEENSA_21SM90_TMA_STORE_IM2COLES2D_S2F_S2F_EEEvvEEEEvNT_6ParamsE) ;  /* 0xffffff6404707950 */ /* 0x000fea0003c3ffff */
        .weak           $__internal_2_$__cuda_sm10x_tcgen05_guardrail_trap_unallocated_columns_being_dealloced
        .type           $__internal_2_$__cuda_sm10x_tcgen05_guardrail_trap_unallocated_columns_being_dealloced,@function
        .size           $__internal_2_$__cuda_sm10x_tcgen05_guardrail_trap_unallocated_columns_being_dealloced,(.L_x_205 - $__internal_2_$__cuda_sm10x_tcgen05_guardrail_trap_unallocated_columns_being_dealloced)
$__internal_2_$__cuda_sm10x_tcgen05_guardrail_trap_unallocated_columns_being_dealloced:
[----:B------:R-:W-:Y:S05]  /*9a40*/  BPT.TRAP 0x1 ;  /* 0x000000040000795c */ /* 0x000fea0000300000 */
[----:B------:R-:W-:-:S04]  /*9a50*/  HFMA2 R3, -RZ, RZ, 0, 0 ;  /* 0x00000000ff037431 */ /* 0x000fc800000001ff */
[----:B------:R-:W-:Y:S05]  /*9a60*/  RET.REL.NODEC R2 `(_ZN7cutlass13device_kernelINS_4conv6kernel13ConvUniversalINS1_16ConvProblemShapeILNS1_8OperatorE0ELi3EEENS1_10collective14CollectiveConvINS1_47MainloopSm100TmaUmmaWarpSpecializedImplicitGemmILS5_0ELi17ELi3ELi1ELi2EN4cute5tupleIJNSA_1CILi2EEENSC_ILi1EEESE_EEEEENSB_IJNSC_ILi128EEENSC_ILi64EEENSB_IJSI_EEEEEENS_6half_tESL_NSA_8TiledMMAINSA_8MMA_AtomIJNSA_26SM100_MMA_F16BF16_2x1SM_SSISL_SL_fLi128ELi64ELNSA_4UMMA5MajorE0ELSQ_0ELNSP_7ScaleInE0ELSR_0EEEEEENSA_6LayoutINSB_IJSE_SE_SE_EEENSB_IJNSC_ILi0EEESW_SW_EEEEENSB_IJNSA_10UnderscoreESZ_SZ_EEEEENS7_6detail27Sm100ImplicitGemmTileTraitsINSA_25SM100_TMA_2SM_LOAD_IM2COLENSA_14ComposedLayoutINSA_7SwizzleILi3ELi4ELi3EEENSA_18smem_ptr_flag_bitsILi16EEENSU_INSB_IJNSC_ILi8EEESI_EEENSB_IJSI_SE_EEEEEEEvEENS13_INSA_18SM100_TMA_2SM_LOADES1E_vEEEENS_8epilogue10collective18CollectiveEpilogueINS1J_23Sm100TmaWarpSpecializedILi3ELi2ELi16ELb1ELb0EEEJNSB_IJSI_SI_SJ_EEENSB_IJNSU_ISI_SE_EENSU_INSB_IJNSC_ILi16EEESD_EEENSB_IJSE_NSC_ILi32EEEEEEEEEEESL_NSB_IJNSB_IJllllEEESE_SW_EEESL_S1X_NS1J_6fusion15FusionCallbacksIS1N_NS1Y_17LinearCombinationISL_fSL_fLNS_15FloatRoundStyleE2EEES1O_S1V_JEEENSA_5SM1004TMEM4LOAD26SM100_TMEM_LOAD_32dp32b16xENSA_20SM90_TMA_LOAD_IM2COLENS15_INS16_ILi1ELi4ELi3EEES19_NSU_INSB_IJS1A_S1Q_EEENSB_IJS1Q_SE_EEEEEEENSA_39AutoVectorizingCopyWithAssumedAlignmentILi128EEENSA_21SM90_TMA_STORE_IM2COLES2D_S2F_S2F_EEEvvEEEEvNT_6ParamsE) ;  /* 0xffffff6402647950 */ /* 0x000fea0003c3ffff */
.L_x_204:
[----:B------:R-:W-:-:S00]  /*9a70*/  BRA `(.L_x_204) ;  /* 0xfffffffc00fc7947 */ /* 0x000fc0000383ffff */
[----:B------:R-:W-:-:S00]  /*9a80*/  NOP ;  /* 0x0000000000007918 */ /* 0x000fc00000000000 */
[----:B------:R-:W-:-:S00]  /*9a90*/  NOP ;  /* 0x0000000000007918 */ /* 0x000fc00000000000 */
[----:B------:R-:W-:-:S00]  /*9aa0*/  NOP ;  /* 0x0000000000007918 */ /* 0x000fc00000000000 */
[----:B------:R-:W-:-:S00]  /*9ab0*/  NOP ;  /* 0x0000000000007918 */ /* 0x000fc00000000000 */
[----:B------:R-:W-:-:S00]  /*9ac0*/  NOP ;  /* 0x0000000000007918 */ /* 0x000fc00000000000 */
[----:B------:R-:W-:-:S00]  /*9ad0*/  NOP ;  /* 0x0000000000007918 */ /* 0x000fc00000000000 */
[----:B------:R-:W-:-:S00]  /*9ae0*/  NOP ;  /* 0x0000000000007918 */ /* 0x000fc00000000000 */
[----:B------:R-:W-:-:S00]  /*9af0*/  NOP ;  /* 0x0000000000007918 */ /* 0x000fc00000000000 */
.L_x_205:


//--------------------- .nv.global.init           --------------------------
	.section	.nv.global.init,"aw",@progbits
.nv.global.init:
	.type		$str$29,@object
	.size		$str$29,($str$30 - $str$29)
$str$29:
        /*0000*/ 	.byte	0x28, 0x61, 0x64, 0x64, 0x72, 0x65, 0x73, 0x73, 0x20, 0x26, 0x20, 0x6d, 0x61, 0x73, 0x6b, 0x29
        /*0010*/ 	.byte	0x20, 0x3d, 0x3d, 0x20, 0x30, 0x00
	.type		$str$30,@object
	.size		$str$30,($str$28 - $str$30)
$str$30:
        /*0016*/ 	.byte	0x2f, 0x74, 0x6d, 0x70, 0x2f, 0x63, 0x75, 0x74, 0x6c, 0x61, 0x73, 0x73, 0x5f, 0x73, 0x77, 0x65
        /*0026*/ 	.byte	0x65, 0x70, 0x5f, 0x73, 0x72, 0x63, 0x2f, 0x69, 0x6e, 0x63, 0x6c, 0x75, 0x64, 0x65, 0x2f, 0x63
        /*0036*/ 	.byte	0x75, 0x74, 0x65, 0x2f, 0x70, 0x6f, 0x69, 0x6e, 0x74, 0x65, 0x72, 0x5f, 0x66, 0x6c, 0x61, 0x67
        /*0046*/ 	.byte	0x67, 0x65, 0x64, 0x2e, 0x68, 0x70, 0x70, 0x00
	.type		$str$28,@object
	.size		$str$28,($str$27 - $str$28)
$str$28:
        /*004e*/ 	.byte	0x2f, 0x74, 0x6d, 0x70, 0x2f, 0x63, 0x75, 0x74, 0x6c, 0x61, 0x73, 0x73, 0x5f, 0x73, 0x77, 0x65
        /*005e*/ 	.byte	0x65, 0x70, 0x5f, 0x73, 0x72, 0x63, 0x2f, 0x69, 0x6e, 0x63, 0x6c, 0x75, 0x64, 0x65, 0x2f, 0x63
        /*006e*/ 	.byte	0x75, 0x74, 0x65, 0x2f, 0x61, 0x74, 0x6f, 0x6d, 0x2f, 0x63, 0x6f, 0x70, 0x79, 0x5f, 0x74, 0x72
        /*007e*/ 	.byte	0x61, 0x69, 0x74, 0x73, 0x5f, 0x73, 0x6d, 0x31, 0x30, 0x30, 0x2e, 0x68, 0x70, 0x70, 0x00
	.type		$str$27,@object
	.size		$str$27,(__unnamed_1 - $str$27)
$str$27:
        /*008d*/ 	.byte	0x28, 0x28, 0x75, 0x69, 0x6e, 0x74, 0x33, 0x32, 0x5f, 0x74, 0x28, 0x74, 0x68, 0x72, 0x65, 0x61
        /*009d*/ 	.byte	0x64, 0x49, 0x64, 0x78, 0x2e, 0x78, 0x29, 0x20, 0x2f, 0x20, 0x33, 0x32, 0x29, 0x20, 0x25, 0x20
        /*00ad*/ 	.byte	0x34, 0x29, 0x20, 0x3d, 0x3d, 0x20, 0x28, 0x28, 0x28, 0x74, 0x6d, 0x65, 0x6d, 0x5f, 0x61, 0x64
        /*00bd*/ 	.byte	0x64, 0x72, 0x20, 0x3e, 0x3e, 0x20, 0x31, 0x36, 0x29, 0x20, 0x2f, 0x20, 0x33, 0x32, 0x29, 0x20
        /*00cd*/ 	.byte	0x25, 0x20, 0x34, 0x29, 0x00
	.type		__unnamed_1,@object
	.size		__unnamed_1,(__unnamed_2 - __unnamed_1)
__unnamed_1:
        /*00d2*/ 	.byte	0x61, 0x75, 0x74, 0x6f, 0x20, 0x63, 0x75, 0x74, 0x65, 0x3a, 0x3a, 0x61, 0x73, 0x5f, 0x70, 0x6f
        /* <DEDUP_REMOVED lines=24> */
        /*0262*/ 	.byte	0x34, 0x38, 0x3e, 0x3e, 0x3e, 0x3e, 0x5d, 0x00
	.type		__unnamed_2,@object
	.size		__unnamed_2,(.L_2 - __unnamed_2)
__unnamed_2:
        /* <DEDUP_REMOVED lines=40> */
        /*04ea*/ 	.byte	0x3a, 0x3a, 0x43, 0x3c, 0x30, 0x3e, 0x3e, 0x3e, 0x3e, 0x5d, 0x00
.L_2:


//--------------------- .nv.shared._ZN7cutlass13device_kernelINS_4conv6kernel13ConvUniversalINS1_16ConvProblemShapeILNS1_8OperatorE0ELi3EEENS1_10collective14CollectiveConvINS1_47MainloopSm100TmaUmmaWarpSpecializedImplicitGemmILS5_0ELi17ELi3ELi1ELi2EN4cute5tupleIJNSA_1CILi2EEENSC_ILi1EEESE_EEEEENSB_IJNSC_ILi128EEENSC_ILi64EEENSB_IJSI_EEEEEENS_6half_tESL_NSA_8TiledMMAINSA_8MMA_AtomIJNSA_26SM100_MMA_F16BF16_2x1SM_SSISL_SL_fLi128ELi64ELNSA_4UMMA5MajorE0ELSQ_0ELNSP_7ScaleInE0ELSR_0EEEEEENSA_6LayoutINSB_IJSE_SE_SE_EEENSB_IJNSC_ILi0EEESW_SW_EEEEENSB_IJNSA_10UnderscoreESZ_SZ_EEEEENS7_6detail27Sm100ImplicitGemmTileTraitsINSA_25SM100_TMA_2SM_LOAD_IM2COLENSA_14ComposedLayoutINSA_7SwizzleILi3ELi4ELi3EEENSA_18smem_ptr_flag_bitsILi16EEENSU_INSB_IJNSC_ILi8EEESI_EEENSB_IJSI_SE_EEEEEEEvEENS13_INSA_18SM100_TMA_2SM_LOADES1E_vEEEENS_8epilogue10collective18CollectiveEpilogueINS1J_23Sm100TmaWarpSpecializedILi3ELi2ELi16ELb1ELb0EEEJNSB_IJSI_SI_SJ_EEENSB_IJNSU_ISI_SE_EENSU_INSB_IJNSC_ILi16EEESD_EEENSB_IJSE_NSC_ILi32EEEEEEEEEEESL_NSB_IJNSB_IJllllEEESE_SW_EEESL_S1X_NS1J_6fusion15FusionCallbacksIS1N_NS1Y_17LinearCombinationISL_fSL_fLNS_15FloatRoundStyleE2EEES1O_S1V_JEEENSA_5SM1004TMEM4LOAD26SM100_TMEM_LOAD_32dp32b16xENSA_20SM90_TMA_LOAD_IM2COLENS15_INS16_ILi1ELi4ELi3EEES19_NSU_INSB_IJS1A_S1Q_EEENSB_IJS1Q_SE_EEEEEEENSA_39AutoVectorizingCopyWithAssumedAlignmentILi128EEENSA_21SM90_TMA_STORE_IM2COLES2D_S2F_S2F_EEEvvEEEEvNT_6ParamsE --------------------------
	.section	.nv.shared._ZN7cutlass13device_kernelINS_4conv6kernel13ConvUniversalINS1_16ConvProblemShapeILNS1_8OperatorE0ELi3EEENS1_10collective14CollectiveConvINS1_47MainloopSm100TmaUmmaWarpSpecializedImplicitGemmILS5_0ELi17ELi3ELi1ELi2EN4cute5tupleIJNSA_1CILi2EEENSC_ILi1EEESE_EEEEENSB_IJNSC_ILi128EEENSC_ILi64EEENSB_IJSI_EEEEEENS_6half_tESL_NSA_8TiledMMAINSA_8MMA_AtomIJNSA_26SM100_MMA_F16BF16_2x1SM_SSISL_SL_fLi128ELi64ELNSA_4UMMA5MajorE0ELSQ_0ELNSP_7ScaleInE0ELSR_0EEEEEENSA_6LayoutINSB_IJSE_SE_SE_EEENSB_IJNSC_ILi0EEESW_SW_EEEEENSB_IJNSA_10UnderscoreESZ_SZ_EEEEENS7_6detail27Sm100ImplicitGemmTileTraitsINSA_25SM100_TMA_2SM_LOAD_IM2COLENSA_14ComposedLayoutINSA_7SwizzleILi3ELi4ELi3EEENSA_18smem_ptr_flag_bitsILi16EEENSU_INSB_IJNSC_ILi8EEESI_EEENSB_IJSI_SE_EEEEEEEvEENS13_INSA_18SM100_TMA_2SM_LOADES1E_vEEEENS_8epilogue10collective18CollectiveEpilogueINS1J_23Sm100TmaWarpSpecializedILi3ELi2ELi16ELb1ELb0EEEJNSB_IJSI_SI_SJ_EEENSB_IJNSU_ISI_SE_EENSU_INSB_IJNSC_ILi16EEESD_EEENSB_IJSE_NSC_ILi32EEEEEEEEEEESL_NSB_IJNSB_IJllllEEESE_SW_EEESL_S1X_NS1J_6fusion15FusionCallbacksIS1N_NS1Y_17LinearCombinationISL_fSL_fLNS_15FloatRoundStyleE2EEES1O_S1V_JEEENSA_5SM1004TMEM4LOAD26SM100_TMEM_LOAD_32dp32b16xENSA_20SM90_TMA_LOAD_IM2COLENS15_INS16_ILi1ELi4ELi3EEES19_NSU_INSB_IJS1A_S1Q_EEENSB_IJS1Q_SE_EEEEEEENSA_39AutoVectorizingCopyWithAssumedAlignmentILi128EEENSA_21SM90_TMA_STORE_IM2COLES2D_S2F_S2F_EEEvvEEEEvNT_6ParamsE,"aw",@nobits
	.sectionflags	@""
	.align	16
	.zero		1024


//--------------------- .nv.shared.reserved.0     --------------------------
	.section	.nv.shared.reserved.0,"aw",@nobits
	.weak		__nv_reservedSMEM_offset_0_alias
	.size		__nv_reservedSMEM_offset_0_alias, 0, 64
	.other		__nv_reservedSMEM_offset_0_alias,@"STO_CUDA_RESERVED_SHARED STV_DEFAULT"
__nv_reservedSMEM_offset_0_alias:
	.zero		0
.nv.shared.reserved.0:
	.zero		64
	.weak		__nv_reservedSMEM_tcgen05_partition
	.type		__nv_reservedSMEM_tcgen05_partition,@object
	.size		__nv_reservedSMEM_tcgen05_partition,(.L_0 - __nv_reservedSMEM_tcgen05_partition)
__nv_reservedSMEM_tcgen05_partition:
	.zero		32
.L_0:


//--------------------- .nv.global                --------------------------
	.section	.nv.global,"aw",@nobits
.nv.global:
	.type		_ZN39_INTERNAL_d01bb76c_4_k_cu_7e6795a3_32294cute1_E,@object
	.size		_ZN39_INTERNAL_d01bb76c_4_k_cu_7e6795a3_32294cute1_E,(_ZN39_INTERNAL_d01bb76c_4_k_cu_7e6795a3_32294cuda3std3__45__cpo6cbeginE - _ZN39_INTERNAL_d01bb76c_4_k_cu_7e6795a3_32294cute1_E)
_ZN39_INTERNAL_d01bb76c_4_k_cu_7e6795a3_32294cute1_E:
	.zero		1
	.type		_ZN39_INTERNAL_d01bb76c_4_k_cu_7e6795a3_32294cuda3std3__45__cpo6cbeginE,@object
	.size		_ZN39_INTERNAL_d01bb76c_4_k_cu_7e6795a3_32294cuda3std3__45__cpo6cbeginE,(_ZN39_INTERNAL_d01bb76c_4_k_cu_7e6795a3_32294cuda3std3__48in_placeE - _ZN39_INTERNAL_d01bb76c_4_k_cu_7e6795a3_32294cuda3std3__45__cpo6cbeginE)
_ZN39_INTERNAL_d01bb76c_4_k_cu_7e6795a3_32294cuda3std3__45__cpo6cbeginE:
	.zero		1
	.type		_ZN39_INTERNAL_d01bb76c_4_k_cu_7e6795a3_32294cuda3std3__48in_placeE,@object
	.size		_ZN39_INTERNAL_d01bb76c_4_k_cu_7e6795a3_32294cuda3std3__48in_placeE,(_ZN39_INTERNAL_d01bb76c_4_k_cu_7e6795a3_32294cuda3std6ranges3__45__cpo9iter_moveE - _ZN39_INTERNAL_d01bb76c_4_k_cu_7e6795a3_32294cuda3std3__48in_placeE)
_ZN39_INTERNAL_d01bb76c_4_k_cu_7e6795a3_32294cuda3std3__48in_placeE:
	.zero		1
	.type		_ZN39_INTERNAL_d01bb76c_4_k_cu_7e6795a3_32294cuda3std6ranges3__45__cpo9iter_moveE,@object
	.size		_ZN39_INTERNAL_d01bb76c_4_k_cu_7e6795a3_32294cuda3std6ranges3__45__cpo9iter_moveE,(_ZN39_INTERNAL_d01bb76c_4_k_cu_7e6795a3_32294cuda3std3__45__cpo5beginE - _ZN39_INTERNAL_d01bb76c_4_k_cu_7e6795a3_32294cuda3std6ranges3__45__cpo9iter_moveE)
_ZN39_INTERNAL_d01bb76c_4_k_cu_7e6795a3_32294cuda3std6ranges3__45__cpo9iter_moveE:
	.zero		1
	.type		_ZN39_INTERNAL_d01bb76c_4_k_cu_7e6795a3_32294cuda3std3__45__cpo5beginE,@object
	.size		_ZN39_INTERNAL_d01bb76c_4_k_cu_7e6795a3_32294cuda3std3__45__cpo5beginE,(_ZN39_INTERNAL_d01bb76c_4_k_cu_7e6795a3_32294cuda3std3__441_GLOBAL__N__d01bb76c_4_k_cu_7e6795a3_32296ignoreE - _ZN39_INTERNAL_d01bb76c_4_k_cu_7e6795a3_32294cuda3std3__45__cpo5beginE)
_ZN39_INTERNAL_d01bb76c_4_k_cu_7e6795a3_32294cuda3std3__45__cpo5beginE:
	.zero		1
	.type		_ZN39_INTERNAL_d01bb76c_4_k_cu_7e6795a3_32294cuda3std3__441_GLOBAL__N__d01bb76c_4_k_cu_7e6795a3_32296ignoreE,@object
	.size		_ZN39_INTERNAL_d01bb76c_4_k_cu_7e6795a3_32294cuda3std3__441_GLOBAL__N__d01bb76c_4_k_cu_7e6795a3_32296ignoreE,(_ZN39_INTERNAL_d01bb76c_4_k_cu_7e6795a3_32294cute7productE - _ZN39_INTERNAL_d01bb76c_4_k_cu_7e6795a3_32294cuda3std3__441_GLOBAL__N__d01bb76c_4_k_cu_7e6795a3_32296ignoreE)
_ZN39_INTERNAL_d01bb76c_4_k_cu_7e6795a3_32294cuda3std3__441_GLOBAL__N__d01bb76c_4_k_cu_7e6795a3_32296ignoreE:
	.zero		1
	.type		_ZN39_INTERNAL_d01bb76c_4_k_cu_7e6795a3_32294cute7productE,@object
	.size		_ZN39_INTERNAL_d01bb76c_4_k_cu_7e6795a3_32294cute7productE,(_ZN39_INTERNAL_d01bb76c_4_k_cu_7e6795a3_32294cuda3std3__45__cpo3endE - _ZN39_INTERNAL_d01bb76c_4_k_cu_7e6795a3_32294cute7productE)
_ZN39_INTERNAL_d01bb76c_4_k_cu_7e6795a3_32294cute7productE:
	.zero		1
	.type		_ZN39_INTERNAL_d01bb76c_4_k_cu_7e6795a3_32294cuda3std3__45__cpo3endE,@object
	.size		_ZN39_INTERNAL_d01bb76c_4_k_cu_7e6795a3_32294cuda3std3__45__cpo3endE,(_ZN39_INTERNAL_d01bb76c_4_k_cu_7e6795a3_32294cuda3std3__419piecewise_constructE - _ZN39_INTERNAL_d01bb76c_4_k_cu_7e6795a3_32294cuda3std3__45__cpo3endE)
_ZN39_INTERNAL_d01bb76c_4_k_cu_7e6795a3_32294cuda3std3__45__cpo3endE:
	.zero		1
	.type		_ZN39_INTERNAL_d01bb76c_4_k_cu_7e6795a3_32294cuda3std3__419piecewise_constructE,@object
	.size		_ZN39_INTERNAL_d01bb76c_4_k_cu_7e6795a3_32294cuda3std3__419piecewise_constructE,(_ZN39_INTERNAL_d01bb76c_4_k_cu_7e6795a3_32294cuda3std3__45__cpo4cendE - _ZN39_INTERNAL_d01bb76c_4_k_cu_7e6795a3_32294cuda3std3__419piecewise_constructE)
_ZN39_INTERNAL_d01bb76c_4_k_cu_7e6795a3_32294cuda3std3__419piecewise_constructE:
	.zero		1
	.type		_ZN39_INTERNAL_d01bb76c_4_k_cu_7e6795a3_32294cuda3std3__45__cpo4cendE,@object
	.size		_ZN39_INTERNAL_d01bb76c_4_k_cu_7e6795a3_32294cuda3std3__45__cpo4cendE,(_ZN39_INTERNAL_d01bb76c_4_k_cu_7e6795a3_32294cuda3std6ranges3__45__cpo4swapE - _ZN39_INTERNAL_d01bb76c_4_k_cu_7e6795a3_32294cuda3std3__45__cpo4cendE)
_ZN39_INTERNAL_d01bb76c_4_k_cu_7e6795a3_32294cuda3std3__45__cpo4cendE:
	.zero		1
	.type		_ZN39_INTERNAL_d01bb76c_4_k_cu_7e6795a3_32294cuda3std6ranges3__45__cpo4swapE,@object
	.size		_ZN39_INTERNAL_d01bb76c_4_k_cu_7e6795a3_32294cuda3std6ranges3__45__cpo4swapE,(.L_10 - _ZN39_INTERNAL_d01bb76c_4_k_cu_7e6795a3_32294cuda3std6ranges3__45__cpo4swapE)
_ZN39_INTERNAL_d01bb76c_4_k_cu_7e6795a3_32294cuda3std6ranges3__45__cpo4swapE:
	.zero		1
.L_10:


//--------------------- .nv.constant0._ZN7cutlass13device_kernelINS_4conv6kernel13ConvUniversalINS1_16ConvProblemShapeILNS1_8OperatorE0ELi3EEENS1_10collective14CollectiveConvINS1_47MainloopSm100TmaUmmaWarpSpecializedImplicitGemmILS5_0ELi17ELi3ELi1ELi2EN4cute5tupleIJNSA_1CILi2EEENSC_ILi1EEESE_EEEEENSB_IJNSC_ILi128EEENSC_ILi64EEENSB_IJSI_EEEEEENS_6half_tESL_NSA_8TiledMMAINSA_8MMA_AtomIJNSA_26SM100_MMA_F16BF16_2x1SM_SSISL_SL_fLi128ELi64ELNSA_4UMMA5MajorE0ELSQ_0ELNSP_7ScaleInE0ELSR_0EEEEEENSA_6LayoutINSB_IJSE_SE_SE_EEENSB_IJNSC_ILi0EEESW_SW_EEEEENSB_IJNSA_10UnderscoreESZ_SZ_EEEEENS7_6detail27Sm100ImplicitGemmTileTraitsINSA_25SM100_TMA_2SM_LOAD_IM2COLENSA_14ComposedLayoutINSA_7SwizzleILi3ELi4ELi3EEENSA_18smem_ptr_flag_bitsILi16EEENSU_INSB_IJNSC_ILi8EEESI_EEENSB_IJSI_SE_EEEEEEEvEENS13_INSA_18SM100_TMA_2SM_LOADES1E_vEEEENS_8epilogue10collective18CollectiveEpilogueINS1J_23Sm100TmaWarpSpecializedILi3ELi2ELi16ELb1ELb0EEEJNSB_IJSI_SI_SJ_EEENSB_IJNSU_ISI_SE_EENSU_INSB_IJNSC_ILi16EEESD_EEENSB_IJSE_NSC_ILi32EEEEEEEEEEESL_NSB_IJNSB_IJllllEEESE_SW_EEESL_S1X_NS1J_6fusion15FusionCallbacksIS1N_NS1Y_17LinearCombinationISL_fSL_fLNS_15FloatRoundStyleE2EEES1O_S1V_JEEENSA_5SM1004TMEM4LOAD26SM100_TMEM_LOAD_32dp32b16xENSA_20SM90_TMA_LOAD_IM2COLENS15_INS16_ILi1ELi4ELi3EEES19_NSU_INSB_IJS1A_S1Q_EEENSB_IJS1Q_SE_EEEEEEENSA_39AutoVectorizingCopyWithAssumedAlignmentILi128EEENSA_21SM90_TMA_STORE_IM2COLES2D_S2F_S2F_EEEvvEEEEvNT_6ParamsE --------------------------
	.section	.nv.constant0._ZN7cutlass13device_kernelINS_4conv6kernel13ConvUniversalINS1_16ConvProblemShapeILNS1_8OperatorE0ELi3EEENS1_10collective14CollectiveConvINS1_47MainloopSm100TmaUmmaWarpSpecializedImplicitGemmILS5_0ELi17ELi3ELi1ELi2EN4cute5tupleIJNSA_1CILi2EEENSC_ILi1EEESE_EEEEENSB_IJNSC_ILi128EEENSC_ILi64EEENSB_IJSI_EEEEEENS_6half_tESL_NSA_8TiledMMAINSA_8MMA_AtomIJNSA_26SM100_MMA_F16BF16_2x1SM_SSISL_SL_fLi128ELi64ELNSA_4UMMA5MajorE0ELSQ_0ELNSP_7ScaleInE0ELSR_0EEEEEENSA_6LayoutINSB_IJSE_SE_SE_EEENSB_IJNSC_ILi0EEESW_SW_EEEEENSB_IJNSA_10UnderscoreESZ_SZ_EEEEENS7_6detail27Sm100ImplicitGemmTileTraitsINSA_25SM100_TMA_2SM_LOAD_IM2COLENSA_14ComposedLayoutINSA_7SwizzleILi3ELi4ELi3EEENSA_18smem_ptr_flag_bitsILi16EEENSU_INSB_IJNSC_ILi8EEESI_EEENSB_IJSI_SE_EEEEEEEvEENS13_INSA_18SM100_TMA_2SM_LOADES1E_vEEEENS_8epilogue10collective18CollectiveEpilogueINS1J_23Sm100TmaWarpSpecializedILi3ELi2ELi16ELb1ELb0EEEJNSB_IJSI_SI_SJ_EEENSB_IJNSU_ISI_SE_EENSU_INSB_IJNSC_ILi16EEESD_EEENSB_IJSE_NSC_ILi32EEEEEEEEEEESL_NSB_IJNSB_IJllllEEESE_SW_EEESL_S1X_NS1J_6fusion15FusionCallbacksIS1N_NS1Y_17LinearCombinationISL_fSL_fLNS_15FloatRoundStyleE2EEES1O_S1V_JEEENSA_5SM1004TMEM4LOAD26SM100_TMEM_LOAD_32dp32b16xENSA_20SM90_TMA_LOAD_IM2COLENS15_INS16_ILi1ELi4ELi3EEES19_NSU_INSB_IJS1A_S1Q_EEENSB_IJS1Q_SE_EEEEEEENSA_39AutoVectorizingCopyWithAssumedAlignmentILi128EEENSA_21SM90_TMA_STORE_IM2COLES2D_S2F_S2F_EEEvvEEEEvNT_6ParamsE,"a",@progbits
	.sectionflags	@""
	.align	4
.nv.constant0._ZN7cutlass13device_kernelINS_4conv6kernel13ConvUniversalINS1_16ConvProblemShapeILNS1_8OperatorE0ELi3EEENS1_10collective14CollectiveConvINS1_47MainloopSm100TmaUmmaWarpSpecializedImplicitGemmILS5_0ELi17ELi3ELi1ELi2EN4cute5tupleIJNSA_1CILi2EEENSC_ILi1EEESE_EEEEENSB_IJNSC_ILi128EEENSC_ILi64EEENSB_IJSI_EEEEEENS_6half_tESL_NSA_8TiledMMAINSA_8MMA_AtomIJNSA_26SM100_MMA_F16BF16_2x1SM_SSISL_SL_fLi128ELi64ELNSA_4UMMA5MajorE0ELSQ_0ELNSP_7ScaleInE0ELSR_0EEEEEENSA_6LayoutINSB_IJSE_SE_SE_EEENSB_IJNSC_ILi0EEESW_SW_EEEEENSB_IJNSA_10UnderscoreESZ_SZ_EEEEENS7_6detail27Sm100ImplicitGemmTileTraitsINSA_25SM100_TMA_2SM_LOAD_IM2COLENSA_14ComposedLayoutINSA_7SwizzleILi3ELi4ELi3EEENSA_18smem_ptr_flag_bitsILi16EEENSU_INSB_IJNSC_ILi8EEESI_EEENSB_IJSI_SE_EEEEEEEvEENS13_INSA_18SM100_TMA_2SM_LOADES1E_vEEEENS_8epilogue10collective18CollectiveEpilogueINS1J_23Sm100TmaWarpSpecializedILi3ELi2ELi16ELb1ELb0EEEJNSB_IJSI_SI_SJ_EEENSB_IJNSU_ISI_SE_EENSU_INSB_IJNSC_ILi16EEESD_EEENSB_IJSE_NSC_ILi32EEEEEEEEEEESL_NSB_IJNSB_IJllllEEESE_SW_EEESL_S1X_NS1J_6fusion15FusionCallbacksIS1N_NS1Y_17LinearCombinationISL_fSL_fLNS_15FloatRoundStyleE2EEES1O_S1V_JEEENSA_5SM1004TMEM4LOAD26SM100_TMEM_LOAD_32dp32b16xENSA_20SM90_TMA_LOAD_IM2COLENS15_INS16_ILi1ELi4ELi3EEES19_NSU_INSB_IJS1A_S1Q_EEENSB_IJS1Q_SE_EEEEEEENSA_39AutoVectorizingCopyWithAssumedAlignmentILi128EEENSA_21SM90_TMA_STORE_IM2COLES2D_S2F_S2F_EEEvvEEEEvNT_6ParamsE:
	.zero		3200


//--------------------- SYMBOLS --------------------------

	.type		.nv.reservedSmem.offset0,@object
	.size		.nv.reservedSmem.offset0,0x4
	.type		.nv.reservedSmem.cap,@object
	.size		.nv.reservedSmem.cap,0x4
	.type		__assertfail,@function
